	.target	sm_100a

	.elftype	@"ET_EXEC"


//--------------------- .note.nv.tkinfo           --------------------------
	.section	.note.nv.tkinfo,"",@"SHT_NOTE"
	.sectionflags	@"SHF_NOTE_NV_TKINFO"
	.tkinfo
        /*0018*/ 	.word	0x00000002
        /*0030*/ 	.string	""
        /*0030*/ 	.string	"ptxas"
        /*0030*/ 	.string	"Cuda compilation tools, release 13.0, V13.0.88"
        /*0030*/ 	.string	"Build cuda_13.0.r13.0/compiler.36424714_0"
        /*0030*/ 	.string	"-arch sm_100a -m 64 "



//--------------------- .note.nv.cuinfo           --------------------------
	.section	.note.nv.cuinfo,"",@"SHT_NOTE"
	.sectionflags	@"SHF_NOTE_NV_CUINFO"
        /*0018*/ 	.short	0x0002
        /*001a*/ 	.short	0x0064
        /*001c*/ 	.short	0x0082
	.zero		2


//--------------------- .nv.info                  --------------------------
	.section	.nv.info,"",@"SHT_CUDA_INFO"
	.align	4


	//----- nvinfo : EIATTR_REGCOUNT
	.align		4
        /*0000*/ 	.byte	0x04, 0x2f
        /*0002*/ 	.short	(.L_19 - .L_18)
	.align		4
.L_18:
        /*0004*/ 	.word	index@(_ZN7cutlass13device_kernelINS_4gemm6kernel13GemmUniversalIN4cute5tupleIJiiiiEEENS1_10collective13CollectiveMmaINS1_35MainloopSm100TmaUmmaWarpSpecializedILi3ELi2ELi2ENS5_IJNS4_1CILi1EEESB_SB_EEEEENS5_IJNSA_ILi128EEENSA_ILi256EEENSA_ILi64EEEEEENS_6half_tENS5_IJlSB_lEEESI_SJ_NS4_8TiledMMAINS4_8MMA_AtomIJNS4_20SM100_MMA_F16BF16_SSISI_SI_fLi128ELi256ELNS4_4UMMA5MajorE0ELSO_0ELNSN_7ScaleInE0ELSP_0EEEEEENS4_6LayoutISC_NS5_IJNSA_ILi0EEEST_ST_EEEEENS5_IJNS4_10UnderscoreESW_SW_EEEEENS4_13SM90_TMA_LOADENS4_14ComposedLayoutINS4_7SwizzleILi3ELi4ELi3EEENS4_18smem_ptr_flag_bitsILi16EEENSS_INS5_IJNSA_ILi8EEESG_EEENS5_IJSG_SB_EEEEEEEvNS4_8identityESZ_S19_vS1A_EENS_8epilogue10collective18CollectiveEpilogueINS1C_23Sm100TmaWarpSpecializedILi4ELi2ELi64ELb1ELb0EEEJSH_NS5_IJNSS_ISE_SB_EENSS_ISG_SB_EEEEESI_SJ_SI_SJ_NS1C_6fusion15FusionCallbacksIS1G_NS1K_13LinCombEltActINS1C_6thread4SiLuESI_fSI_fLNS_15FloatRoundStyleE2EEESH_S1J_JEEENS4_5SM1004TMEM4LOAD26SM100_TMEM_LOAD_32dp32b64xESZ_S19_NS4_39AutoVectorizingCopyWithAssumedAlignmentILi128EEENS4_14SM90_TMA_STOREES19_S1X_S1X_EEEvvEEEEvNT_6ParamsE)
        /*0008*/ 	.word	0x000000ff


	//----- nvinfo : EIATTR_FRAME_SIZE
	.align		4
.L_19:
        /*000c*/ 	.byte	0x04, 0x11
        /*000e*/ 	.short	(.L_21 - .L_20)
	.align		4
.L_20:
        /*0010*/ 	.word	index@($__internal_3_$__cuda_sm20_rcp_rn_f32_slowpath)
        /*0014*/ 	.word	0x00000058


	//----- nvinfo : EIATTR_FRAME_SIZE
	.align		4
.L_21:
        /*0018*/ 	.byte	0x04, 0x11
        /*001a*/ 	.short	(.L_23 - .L_22)
	.align		4
.L_22:
        /*001c*/ 	.word	index@($__internal_2_$__cuda_sm10x_tcgen05_guardrail_trap_unallocated_columns_being_dealloced)
        /*0020*/ 	.word	0x00000058


	//----- nvinfo : EIATTR_FRAME_SIZE
	.align		4
.L_23:
        /*0024*/ 	.byte	0x04, 0x11
        /*0026*/ 	.short	(.L_25 - .L_24)
	.align		4
.L_24:
        /*0028*/ 	.word	index@($__internal_1_$__cuda_sm10x_tcgen05_guardrail_trap_phase_invalid_during_alloc)
        /*002c*/ 	.word	0x00000058


	//----- nvinfo : EIATTR_FRAME_SIZE
	.align		4
.L_25:
        /*0030*/ 	.byte	0x04, 0x11
        /*0032*/ 	.short	(.L_27 - .L_26)
	.align		4
.L_26:
        /*0034*/ 	.word	index@($__internal_0_$__cuda_sm10x_tcgen05_guardrail_trap_col_being_dealloced_not_returned_by_alloc)
        /*0038*/ 	.word	0x00000058


	//----- nvinfo : EIATTR_FRAME_SIZE
	.align		4
.L_27:
        /*003c*/ 	.byte	0x04, 0x11
        /*003e*/ 	.short	(.L_29 - .L_28)
	.align		4
.L_28:
        /*0040*/ 	.word	index@(_ZN7cutlass13device_kernelINS_4gemm6kernel13GemmUniversalIN4cute5tupleIJiiiiEEENS1_10collective13CollectiveMmaINS1_35MainloopSm100TmaUmmaWarpSpecializedILi3ELi2ELi2ENS5_IJNS4_1CILi1EEESB_SB_EEEEENS5_IJNSA_ILi128EEENSA_ILi256EEENSA_ILi64EEEEEENS_6half_tENS5_IJlSB_lEEESI_SJ_NS4_8TiledMMAINS4_8MMA_AtomIJNS4_20SM100_MMA_F16BF16_SSISI_SI_fLi128ELi256ELNS4_4UMMA5MajorE0ELSO_0ELNSN_7ScaleInE0ELSP_0EEEEEENS4_6LayoutISC_NS5_IJNSA_ILi0EEEST_ST_EEEEENS5_IJNS4_10UnderscoreESW_SW_EEEEENS4_13SM90_TMA_LOADENS4_14ComposedLayoutINS4_7SwizzleILi3ELi4ELi3EEENS4_18smem_ptr_flag_bitsILi16EEENSS_INS5_IJNSA_ILi8EEESG_EEENS5_IJSG_SB_EEEEEEEvNS4_8identityESZ_S19_vS1A_EENS_8epilogue10collective18CollectiveEpilogueINS1C_23Sm100TmaWarpSpecializedILi4ELi2ELi64ELb1ELb0EEEJSH_NS5_IJNSS_ISE_SB_EENSS_ISG_SB_EEEEESI_SJ_SI_SJ_NS1C_6fusion15FusionCallbacksIS1G_NS1K_13LinCombEltActINS1C_6thread4SiLuESI_fSI_fLNS_15FloatRoundStyleE2EEESH_S1J_JEEENS4_5SM1004TMEM4LOAD26SM100_TMEM_LOAD_32dp32b64xESZ_S19_NS4_39AutoVectorizingCopyWithAssumedAlignmentILi128EEENS4_14SM90_TMA_STOREES19_S1X_S1X_EEEvvEEEEvNT_6ParamsE)
        /*0044*/ 	.word	0x00000058


	//----- nvinfo : EIATTR_MIN_STACK_SIZE
	.align		4
.L_29:
        /*0048*/ 	.byte	0x04, 0x12
        /*004a*/ 	.short	(.L_31 - .L_30)
	.align		4
.L_30:
        /*004c*/ 	.word	index@(_ZN7cutlass13device_kernelINS_4gemm6kernel13GemmUniversalIN4cute5tupleIJiiiiEEENS1_10collective13CollectiveMmaINS1_35MainloopSm100TmaUmmaWarpSpecializedILi3ELi2ELi2ENS5_IJNS4_1CILi1EEESB_SB_EEEEENS5_IJNSA_ILi128EEENSA_ILi256EEENSA_ILi64EEEEEENS_6half_tENS5_IJlSB_lEEESI_SJ_NS4_8TiledMMAINS4_8MMA_AtomIJNS4_20SM100_MMA_F16BF16_SSISI_SI_fLi128ELi256ELNS4_4UMMA5MajorE0ELSO_0ELNSN_7ScaleInE0ELSP_0EEEEEENS4_6LayoutISC_NS5_IJNSA_ILi0EEEST_ST_EEEEENS5_IJNS4_10UnderscoreESW_SW_EEEEENS4_13SM90_TMA_LOADENS4_14ComposedLayoutINS4_7SwizzleILi3ELi4ELi3EEENS4_18smem_ptr_flag_bitsILi16EEENSS_INS5_IJNSA_ILi8EEESG_EEENS5_IJSG_SB_EEEEEEEvNS4_8identityESZ_S19_vS1A_EENS_8epilogue10collective18CollectiveEpilogueINS1C_23Sm100TmaWarpSpecializedILi4ELi2ELi64ELb1ELb0EEEJSH_NS5_IJNSS_ISE_SB_EENSS_ISG_SB_EEEEESI_SJ_SI_SJ_NS1C_6fusion15FusionCallbacksIS1G_NS1K_13LinCombEltActINS1C_6thread4SiLuESI_fSI_fLNS_15FloatRoundStyleE2EEESH_S1J_JEEENS4_5SM1004TMEM4LOAD26SM100_TMEM_LOAD_32dp32b64xESZ_S19_NS4_39AutoVectorizingCopyWithAssumedAlignmentILi128EEENS4_14SM90_TMA_STOREES19_S1X_S1X_EEEvvEEEEvNT_6ParamsE)
        /*0050*/ 	.word	0x00000058
.L_31:


//--------------------- .nv.compat                --------------------------
	.section	.nv.compat,"",@"SHT_CUDA_COMPAT_INFO"
	.align	4
        /*0000*/ 	.byte	0x02, 0x09, 0x01, 0x00, 0x02, 0x02, 0x02, 0x00, 0x02, 0x05, 0x05, 0x00, 0x03, 0x07, 0x01, 0x01
        /*0010*/ 	.byte	0x02, 0x03, 0x01, 0x00, 0x02, 0x06, 0x01, 0x00, 0x04, 0x0b, 0x08, 0x00, 0x09, 0x00, 0x00, 0x00
        /*0020*/ 	.byte	0x00, 0x00, 0x00, 0x00


//--------------------- .nv.info._ZN7cutlass13device_kernelINS_4gemm6kernel13GemmUniversalIN4cute5tupleIJiiiiEEENS1_10collective13CollectiveMmaINS1_35MainloopSm100TmaUmmaWarpSpecializedILi3ELi2ELi2ENS5_IJNS4_1CILi1EEESB_SB_EEEEENS5_IJNSA_ILi128EEENSA_ILi256EEENSA_ILi64EEEEEENS_6half_tENS5_IJlSB_lEEESI_SJ_NS4_8TiledMMAINS4_8MMA_AtomIJNS4_20SM100_MMA_F16BF16_SSISI_SI_fLi128ELi256ELNS4_4UMMA5MajorE0ELSO_0ELNSN_7ScaleInE0ELSP_0EEEEEENS4_6LayoutISC_NS5_IJNSA_ILi0EEEST_ST_EEEEENS5_IJNS4_10UnderscoreESW_SW_EEEEENS4_13SM90_TMA_LOADENS4_14ComposedLayoutINS4_7SwizzleILi3ELi4ELi3EEENS4_18smem_ptr_flag_bitsILi16EEENSS_INS5_IJNSA_ILi8EEESG_EEENS5_IJSG_SB_EEEEEEEvNS4_8identityESZ_S19_vS1A_EENS_8epilogue10collective18CollectiveEpilogueINS1C_23Sm100TmaWarpSpecializedILi4ELi2ELi64ELb1ELb0EEEJSH_NS5_IJNSS_ISE_SB_EENSS_ISG_SB_EEEEESI_SJ_SI_SJ_NS1C_6fusion15FusionCallbacksIS1G_NS1K_13LinCombEltActINS1C_6thread4SiLuESI_fSI_fLNS_15FloatRoundStyleE2EEESH_S1J_JEEENS4_5SM1004TMEM4LOAD26SM100_TMEM_LOAD_32dp32b64xESZ_S19_NS4_39AutoVectorizingCopyWithAssumedAlignmentILi128EEENS4_14SM90_TMA_STOREES19_S1X_S1X_EEEvvEEEEvNT_6ParamsE --------------------------
	.section	.nv.info._ZN7cutlass13device_kernelINS_4gemm6kernel13GemmUniversalIN4cute5tupleIJiiiiEEENS1_10collective13CollectiveMmaINS1_35MainloopSm100TmaUmmaWarpSpecializedILi3ELi2ELi2ENS5_IJNS4_1CILi1EEESB_SB_EEEEENS5_IJNSA_ILi128EEENSA_ILi256EEENSA_ILi64EEEEEENS_6half_tENS5_IJlSB_lEEESI_SJ_NS4_8TiledMMAINS4_8MMA_AtomIJNS4_20SM100_MMA_F16BF16_SSISI_SI_fLi128ELi256ELNS4_4UMMA5MajorE0ELSO_0ELNSN_7ScaleInE0ELSP_0EEEEEENS4_6LayoutISC_NS5_IJNSA_ILi0EEEST_ST_EEEEENS5_IJNS4_10UnderscoreESW_SW_EEEEENS4_13SM90_TMA_LOADENS4_14ComposedLayoutINS4_7SwizzleILi3ELi4ELi3EEENS4_18smem_ptr_flag_bitsILi16EEENSS_INS5_IJNSA_ILi8EEESG_EEENS5_IJSG_SB_EEEEEEEvNS4_8identityESZ_S19_vS1A_EENS_8epilogue10collective18CollectiveEpilogueINS1C_23Sm100TmaWarpSpecializedILi4ELi2ELi64ELb1ELb0EEEJSH_NS5_IJNSS_ISE_SB_EENSS_ISG_SB_EEEEESI_SJ_SI_SJ_NS1C_6fusion15FusionCallbacksIS1G_NS1K_13LinCombEltActINS1C_6thread4SiLuESI_fSI_fLNS_15FloatRoundStyleE2EEESH_S1J_JEEENS4_5SM1004TMEM4LOAD26SM100_TMEM_LOAD_32dp32b64xESZ_S19_NS4_39AutoVectorizingCopyWithAssumedAlignmentILi128EEENS4_14SM90_TMA_STOREES19_S1X_S1X_EEEvvEEEEvNT_6ParamsE,"",@"SHT_CUDA_INFO"
	.sectionflags	@""
	.align	4


	//----- nvinfo : EIATTR_CUDA_API_VERSION
	.align		4
        /*0000*/ 	.byte	0x04, 0x37
        /*0002*/ 	.short	(.L_33 - .L_32)
.L_32:
        /*0004*/ 	.word	0x00000082


	//----- nvinfo : EIATTR_KPARAM_INFO
	.align		4
.L_33:
        /*0008*/ 	.byte	0x04, 0x17
        /*000a*/ 	.short	(.L_35 - .L_34)
.L_34:
        /*000c*/ 	.word	0x00000000
        /*0010*/ 	.short	0x0000
        /*0012*/ 	.short	0x0000
        /*0014*/ 	.byte	0x00, 0xf0, 0x01, 0x20


	//----- nvinfo : EIATTR_AT_ENTRY_FRAGMENTS
	.align		4
.L_35:
        /*0018*/ 	.byte	0x04, 0x4f
        /*001a*/ 	.short	(.L_37 - .L_36)


	//   ....[0]....
.L_36:
        /*001c*/ 	.word	0x00000006


	//----- nvinfo : EIATTR_RESERVED_SMEM_USED
	.align		4
.L_37:
        /*0020*/ 	.byte	0x01, 0x41
	.zero		2


	//----- nvinfo : EIATTR_SPARSE_MMA_MASK
	.align		4
        /*0024*/ 	.byte	0x03, 0x50
        /*0026*/ 	.short	0x0000


	//----- nvinfo : EIATTR_TCGEN05_1CTA_USED
	.align		4
        /*0028*/ 	.byte	0x01, 0x51
	.zero		2


	//----- nvinfo : EIATTR_MAXREG_COUNT
	.align		4
        /*002c*/ 	.byte	0x03, 0x1b
        /*002e*/ 	.short	0x00ff


	//----- nvinfo : EIATTR_NUM_BARRIERS
	.align		4
        /*0030*/ 	.byte	0x02, 0x4c
        /*0032*/ 	.byte	0x07
	.zero		1


	//----- nvinfo : EIATTR_EXTERNS
	.align		4
        /*0034*/ 	.byte	0x04, 0x0f
        /*0036*/ 	.short	(.L_39 - .L_38)


	//   ....[0]....
	.align		4
.L_38:
        /*0038*/ 	.word	index@(__assertfail)


	//----- nvinfo : EIATTR_ANNOTATIONS
	.align		4
.L_39:
        /*003c*/ 	.byte	0x04, 0x55
        /*003e*/ 	.short	(.L_41 - .L_40)


	//   ....[0]....
.L_40:
        /*0040*/ 	.word	0x00000001
        /*0044*/ 	.byte	0xc0, 0x00, 0x00, 0x00, 0x01, 0x00, 0x00, 0x00, 0x50, 0x01, 0x00, 0x00, 0x01, 0x00, 0x00, 0x00
        /* <DEDUP_REMOVED lines=28> */
        /*0214*/ 	.byte	0x90, 0xda, 0x00, 0x00, 0x01, 0x00, 0x00, 0x00, 0x50, 0xdb, 0x00, 0x00


	//----- nvinfo : EIATTR_MERCURY_ISA_VERSION
	.align		4
.L_41:
        /*0220*/ 	.byte	0x03, 0x5f
        /*0222*/ 	.short	0x0101


	//----- nvinfo : EIATTR_INT_WARP_WIDE_INSTR_OFFSETS
	.align		4
        /*0224*/ 	.byte	0x04, 0x31
        /*0226*/ 	.short	(.L_43 - .L_42)


	//   ....[0]....
.L_42:
        /*0228*/ 	.word	0x000036c0


	//   ....[1]....
        /*022c*/ 	.word	0x000036f0


	//   ....[2]....
        /*0230*/ 	.word	0x00003740


	//   ....[3]....
        /*0234*/ 	.word	0x000042d0


	//   ....[4]....
        /*0238*/ 	.word	0x00004350


	//   ....[5]....
        /*023c*/ 	.word	0x000043b0


	//   ....[6]....
        /*0240*/ 	.word	0x00004440


	//   ....[7]....
        /*0244*/ 	.word	0x000044c0


	//   ....[8]....
        /*0248*/ 	.word	0x00004550


	//   ....[9]....
        /*024c*/ 	.word	0x000045e0


	//   ....[10]....
        /*0250*/ 	.word	0x000046d0


	//   ....[11]....
        /*0254*/ 	.word	0x00005800


	//----- nvinfo : EIATTR_COOP_GROUP_MASK_REGIDS
	.align		4
.L_43:
        /*0258*/ 	.byte	0x04, 0x29
        /*025a*/ 	.short	(.L_45 - .L_44)


	//   ....[0]....
.L_44:
        /*025c*/ 	.word	0xffffffff


	//   ....[1]....
        /*0260*/ 	.word	0xffffffff


	//   ....[2]....
        /*0264*/ 	.word	0xffffffff


	//   ....[3]....
        /*0268*/ 	.word	0xffffffff


	//   ....[4]....
        /*026c*/ 	.word	0xffffffff


	//   ....[5]....
        /*0270*/ 	.word	0xffffffff


	//   ....[6]....
        /*0274*/ 	.word	0xffffffff


	//   ....[7]....
        /*0278*/ 	.word	0xffffffff


	//   ....[8]....
        /*027c*/ 	.word	0xffffffff


	//   ....[9]....
        /*0280*/ 	.word	0xffffffff


	//   ....[10]....
        /*0284*/ 	.word	0xffffffff


	//   ....[11]....
        /*0288*/ 	.word	0xffffffff


	//   ....[12]....
        /*028c*/ 	.word	0xffffffff


	//----- nvinfo : EIATTR_COOP_GROUP_INSTR_OFFSETS
	.align		4
.L_45:
        /*0290*/ 	.byte	0x04, 0x28
        /*0292*/ 	.short	(.L_47 - .L_46)


	//   ....[0]....
.L_46:
        /*0294*/ 	.word	0x00000090


	//   ....[1]....
        /*0298*/ 	.word	0x000004e0


	//   ....[2]....
        /*029c*/ 	.word	0x00000630


	//   ....[3]....
        /*02a0*/ 	.word	0x000007d0


	//   ....[4]....
        /*02a4*/ 	.word	0x000008d0


	//   ....[5]....
        /*02a8*/ 	.word	0x00000a40


	//   ....[6]....
        /*02ac*/ 	.word	0x00000ba0


	//   ....[7]....
        /*02b0*/ 	.word	0x00001c90


	//   ....[8]....
        /*02b4*/ 	.word	0x00002a50


	//   ....[9]....
        /*02b8*/ 	.word	0x00002c60


	//   ....[10]....
        /*02bc*/ 	.word	0x00002c90


	//   ....[11]....
        /*02c0*/ 	.word	0x000035b0


	//   ....[12]....
        /*02c4*/ 	.word	0x000037e0


	//----- nvinfo : EIATTR_VRC_CTA_INIT_COUNT
	.align		4
.L_47:
        /*02c8*/ 	.byte	0x02, 0x4a
        /*02ca*/ 	.byte	0x80
	.zero		1


	//----- nvinfo : EIATTR_SYSCALL_OFFSETS
	.align		4
        /*02cc*/ 	.byte	0x04, 0x46
        /*02ce*/ 	.short	(.L_49 - .L_48)


	//   ....[0]....
.L_48:
        /*02d0*/ 	.word	0x000051d0


	//   ....[1]....
        /*02d4*/ 	.word	0x000052c0


	//   ....[2]....
        /*02d8*/ 	.word	0x00005fa0


	//----- nvinfo : EIATTR_MBARRIER_INSTR_OFFSETS
	.align		4
.L_49:
        /*02dc*/ 	.byte	0x04, 0x39
        /*02de*/ 	.short	(.L_51 - .L_50)


	//   ....[0]....
.L_50:
        /*02e0*/ 	.word	0x000005c0
        /*02e4*/ 	.word	0x000000ff
        /*02e8*/ 	.word	0x00000000
        /*02ec*/ 	.short	0x0100
        /*02ee*/ 	.byte	0x05
	.zero		1


	//   ....[1]....
        /*02f0*/ 	.word	0x000005d0
        /*02f4*/ 	.word	0x000000ff
        /*02f8*/ 	.word	0x00000018
        /*02fc*/ 	.short	0x0100
        /*02fe*/ 	.byte	0x05
	.zero		1


	//   ....[2]....
        /*0300*/ 	.word	0x000005e0
        /*0304*/ 	.word	0x000000ff
        /*0308*/ 	.word	0x00000008
        /*030c*/ 	.short	0x0100
        /*030e*/ 	.byte	0x05
	.zero		1


	//   ....[3]....
        /*0310*/ 	.word	0x000005f0
        /*0314*/ 	.word	0x000000ff
        /*0318*/ 	.word	0x00000020
        /*031c*/ 	.short	0x0100
        /*031e*/ 	.byte	0x05
	.zero		1


	//   ....[4]....
        /*0320*/ 	.word	0x00000600
        /*0324*/ 	.word	0x000000ff
        /*0328*/ 	.word	0x00000010
        /*032c*/ 	.short	0x0100
        /*032e*/ 	.byte	0x05
	.zero		1


	//   ....[5]....
        /*0330*/ 	.word	0x00000610
        /*0334*/ 	.word	0x000000ff
        /*0338*/ 	.word	0x00000028
        /*033c*/ 	.short	0x0100
        /*033e*/ 	.byte	0x05
	.zero		1


	//   ....[6]....
        /*0340*/ 	.word	0x00000740
        /*0344*/ 	.word	0x000000ff
        /*0348*/ 	.word	0x00000030
        /*034c*/ 	.short	0x0100
        /*034e*/ 	.byte	0x06
	.zero		1


	//   ....[7]....
        /*0350*/ 	.word	0x00000750
        /*0354*/ 	.word	0x000000ff
        /*0358*/ 	.word	0x00000050
        /*035c*/ 	.short	0x0100
        /*035e*/ 	.byte	0x06
	.zero		1


	//   ....[8]....
        /*0360*/ 	.word	0x00000760
        /*0364*/ 	.word	0x000000ff
        /*0368*/ 	.word	0x00000038
        /*036c*/ 	.short	0x0100
        /*036e*/ 	.byte	0x06
	.zero		1


	//   ....[9]....
        /*0370*/ 	.word	0x00000770
        /*0374*/ 	.word	0x000000ff
        /*0378*/ 	.word	0x00000058
        /*037c*/ 	.short	0x0100
        /*037e*/ 	.byte	0x06
	.zero		1


	//   ....[10]....
        /*0380*/ 	.word	0x00000780
        /*0384*/ 	.word	0x000000ff
        /*0388*/ 	.word	0x00000040
        /*038c*/ 	.short	0x0100
        /*038e*/ 	.byte	0x06
	.zero		1


	//   ....[11]....
        /*0390*/ 	.word	0x00000790
        /*0394*/ 	.word	0x000000ff
        /*0398*/ 	.word	0x00000060
        /*039c*/ 	.short	0x0100
        /*039e*/ 	.byte	0x06
	.zero		1


	//   ....[12]....
        /*03a0*/ 	.word	0x000007a0
        /*03a4*/ 	.word	0x000000ff
        /*03a8*/ 	.word	0x00000048
        /*03ac*/ 	.short	0x0100
        /*03ae*/ 	.byte	0x06
	.zero		1


	//   ....[13]....
        /*03b0*/ 	.word	0x000007b0
        /*03b4*/ 	.word	0x000000ff
        /*03b8*/ 	.word	0x00000068
        /*03bc*/ 	.short	0x0100
        /*03be*/ 	.byte	0x06
	.zero		1


	//   ....[14]....
        /*03c0*/ 	.word	0x000008a0
        /*03c4*/ 	.word	0x000000ff
        /*03c8*/ 	.word	0x00000070
        /*03cc*/ 	.short	0x0100
        /*03ce*/ 	.byte	0x05
	.zero		1


	//   ....[15]....
        /*03d0*/ 	.word	0x000008b0
        /*03d4*/ 	.word	0x000000ff
        /*03d8*/ 	.word	0x00000078
        /*03dc*/ 	.short	0x0100
        /*03de*/ 	.byte	0x05
	.zero		1


	//   ....[16]....
        /*03e0*/ 	.word	0x000009f0
        /*03e4*/ 	.word	0x000000ff
        /*03e8*/ 	.word	0x00000080
        /*03ec*/ 	.short	0x0100
        /*03ee*/ 	.byte	0x05
	.zero		1


	//   ....[17]....
        /*03f0*/ 	.word	0x00000a00
        /*03f4*/ 	.word	0x000000ff
        /*03f8*/ 	.word	0x00000090
        /*03fc*/ 	.short	0x0100
        /*03fe*/ 	.byte	0x05
	.zero		1


	//   ....[18]....
        /*0400*/ 	.word	0x00000a10
        /*0404*/ 	.word	0x000000ff
        /*0408*/ 	.word	0x00000088
        /*040c*/ 	.short	0x0100
        /*040e*/ 	.byte	0x05
	.zero		1


	//   ....[19]....
        /*0410*/ 	.word	0x00000a20
        /*0414*/ 	.word	0x000000ff
        /*0418*/ 	.word	0x00000098
        /*041c*/ 	.short	0x0100
        /*041e*/ 	.byte	0x05
	.zero		1


	//   ....[20]....
        /*0420*/ 	.word	0x00000b50
        /*0424*/ 	.word	0x000000ff
        /*0428*/ 	.word	0x000000a0
        /*042c*/ 	.short	0x0100
        /*042e*/ 	.byte	0x06
	.zero		1


	//   ....[21]....
        /*0430*/ 	.word	0x00000b60
        /*0434*/ 	.word	0x000000ff
        /*0438*/ 	.word	0x000000b0
        /*043c*/ 	.short	0x0100
        /*043e*/ 	.byte	0x06
	.zero		1


	//   ....[22]....
        /*0440*/ 	.word	0x00000b70
        /*0444*/ 	.word	0x000000ff
        /*0448*/ 	.word	0x000000a8
        /*044c*/ 	.short	0x0100
        /*044e*/ 	.byte	0x06
	.zero		1


	//   ....[23]....
        /*0450*/ 	.word	0x00000b80
        /*0454*/ 	.word	0x000000ff
        /*0458*/ 	.word	0x000000b8
        /*045c*/ 	.short	0x0100
        /*045e*/ 	.byte	0x06
	.zero		1


	//   ....[24]....
        /*0460*/ 	.word	0x00000c90
        /*0464*/ 	.word	0x000000ff
        /*0468*/ 	.word	0x000000c0
        /*046c*/ 	.short	0x0100
        /*046e*/ 	.byte	0x05
	.zero		1


	//   ....[25]....
        /*0470*/ 	.word	0x00000ca0
        /*0474*/ 	.word	0x000000ff
        /*0478*/ 	.word	0x000000d0
        /*047c*/ 	.short	0x0100
        /*047e*/ 	.byte	0x05
	.zero		1


	//   ....[26]....
        /*0480*/ 	.word	0x00000cb0
        /*0484*/ 	.word	0x000000ff
        /*0488*/ 	.word	0x000000c8
        /*048c*/ 	.short	0x0100
        /*048e*/ 	.byte	0x05
	.zero		1


	//   ....[27]....
        /*0490*/ 	.word	0x00000cc0
        /*0494*/ 	.word	0x000000ff
        /*0498*/ 	.word	0x000000d8
        /*049c*/ 	.short	0x0100
        /*049e*/ 	.byte	0x05
	.zero		1


	//   ....[28]....
        /*04a0*/ 	.word	0x000015a0
        /*04a4*/ 	.word	0x00000002
        /*04a8*/ 	.word	0x000000d0
        /*04ac*/ 	.short	0x010a
        /*04ae*/ 	.byte	0xff
	.zero		1


	//   ....[29]....
        /*04b0*/ 	.word	0x000015c0
        /*04b4*/ 	.word	0x00000002
        /*04b8*/ 	.word	0x000000c0
        /*04bc*/ 	.short	0x0101
        /*04be*/ 	.byte	0xff
	.zero		1


	//   ....[30]....
        /*04c0*/ 	.word	0x000016a0
        /*04c4*/ 	.word	0x000000ff
        /*04c8*/ 	.word	0x00000018
        /*04cc*/ 	.short	0x010a
        /*04ce*/ 	.byte	0x04
	.zero		1


	//   ....[31]....
        /*04d0*/ 	.word	0x00001720
        /*04d4*/ 	.word	0x000000ff
        /*04d8*/ 	.word	0x00000018
        /*04dc*/ 	.short	0x010a
        /*04de*/ 	.byte	0x21
	.zero		1


	//   ....[32]....
        /*04e0*/ 	.word	0x00001880
        /*04e4*/ 	.word	0x000000ff
        /*04e8*/ 	.word	0x00000018
        /*04ec*/ 	.short	0x010a
        /*04ee*/ 	.byte	0x05
	.zero		1


	//   ....[33]....
        /*04f0*/ 	.word	0x000019a0
        /*04f4*/ 	.word	0x000000ff
        /*04f8*/ 	.word	0x00000078
        /*04fc*/ 	.short	0x0101
        /*04fe*/ 	.byte	0x0d
	.zero		1


	//   ....[34]....
        /*0500*/ 	.word	0x000019b0
        /*0504*/ 	.word	0x000000ff
        /*0508*/ 	.word	0x00000018
        /*050c*/ 	.short	0x010a
        /*050e*/ 	.byte	0x04
	.zero		1


	//   ....[35]....
        /*0510*/ 	.word	0x00001a30
        /*0514*/ 	.word	0x000000ff
        /*0518*/ 	.word	0x00000018
        /*051c*/ 	.short	0x010a
        /*051e*/ 	.byte	0x11
	.zero		1


	//   ....[36]....
        /*0520*/ 	.word	0x00001b80
        /*0524*/ 	.word	0x000000ff
        /*0528*/ 	.word	0x00000018
        /*052c*/ 	.short	0x010a
        /*052e*/ 	.byte	0x06
	.zero		1


	//   ....[37]....
        /*0530*/ 	.word	0x00001cc0
        /*0534*/ 	.word	0x00000003
        /*0538*/ 	.word	0x00000080
        /*053c*/ 	.short	0x010a
        /*053e*/ 	.byte	0xff
	.zero		1


	//   ....[38]....
        /*0540*/ 	.word	0x00001e10
        /*0544*/ 	.word	0x00000002
        /*0548*/ 	.word	0x00000000
        /*054c*/ 	.short	0x0101
        /*054e*/ 	.byte	0xff
	.zero		1


	//   ....[39]....
        /*0550*/ 	.word	0x00002330
        /*0554*/ 	.word	0x000000ff
        /*0558*/ 	.word	0x00000000
        /*055c*/ 	.short	0x010a
        /*055e*/ 	.byte	0x04
	.zero		1


	//   ....[40]....
        /*0560*/ 	.word	0x000023c0
        /*0564*/ 	.word	0x000000ff
        /*0568*/ 	.word	0x00000000
        /*056c*/ 	.short	0x010a
        /*056e*/ 	.byte	0x04
	.zero		1


	//   ....[41]....
        /*0570*/ 	.word	0x00002460
        /*0574*/ 	.word	0x00000000
        /*0578*/ 	.word	0x00000000
        /*057c*/ 	.short	0x010a
        /*057e*/ 	.byte	0xff
	.zero		1


	//   ....[42]....
        /*0580*/ 	.word	0x000025a0
        /*0584*/ 	.word	0x00000000
        /*0588*/ 	.word	0x000000c0
        /*058c*/ 	.short	0x010a
        /*058e*/ 	.byte	0xff
	.zero		1


	//   ....[43]....
        /*0590*/ 	.word	0x00002610
        /*0594*/ 	.word	0x00000000
        /*0598*/ 	.word	0x00000000
        /*059c*/ 	.short	0x0101
        /*059e*/ 	.byte	0xff
	.zero		1


	//   ....[44]....
        /*05a0*/ 	.word	0x00002620
        /*05a4*/ 	.word	0x000000ff
        /*05a8*/ 	.word	0x00000090
        /*05ac*/ 	.short	0x010a
        /*05ae*/ 	.byte	0x05
	.zero		1


	//   ....[45]....
        /*05b0*/ 	.word	0x00002740
        /*05b4*/ 	.word	0x00000000
        /*05b8*/ 	.word	0x00000080
        /*05bc*/ 	.short	0x010a
        /*05be*/ 	.byte	0xff
	.zero		1


	//   ....[46]....
        /*05c0*/ 	.word	0x00002830
        /*05c4*/ 	.word	0x00000000
        /*05c8*/ 	.word	0x00000000
        /*05cc*/ 	.short	0x0101
        /*05ce*/ 	.byte	0xff
	.zero		1


	//   ....[47]....
        /*05d0*/ 	.word	0x000028e0
        /*05d4*/ 	.word	0x000000ff
        /*05d8*/ 	.word	0x00000090
        /*05dc*/ 	.short	0x0106
        /*05de*/ 	.byte	0x05
	.zero		1


	//   ....[48]....
        /*05e0*/ 	.word	0x00002900
        /*05e4*/ 	.word	0x000000ff
        /*05e8*/ 	.word	0x00000090
        /*05ec*/ 	.short	0x010a
        /*05ee*/ 	.byte	0x05
	.zero		1


	//   ....[49]....
        /*05f0*/ 	.word	0x00002990
        /*05f4*/ 	.word	0x000000ff
        /*05f8*/ 	.word	0x00000090
        /*05fc*/ 	.short	0x0106
        /*05fe*/ 	.byte	0x04
	.zero		1


	//   ....[50]....
        /*0600*/ 	.word	0x000029d0
        /*0604*/ 	.word	0x00000000
        /*0608*/ 	.word	0x00000090
        /*060c*/ 	.short	0x010a
        /*060e*/ 	.byte	0xff
	.zero		1


	//   ....[51]....
        /*0610*/ 	.word	0x00002f20
        /*0614*/ 	.word	0x00000003
        /*0618*/ 	.word	0x00000080
        /*061c*/ 	.short	0x010a
        /*061e*/ 	.byte	0xff
	.zero		1


	//   ....[52]....
        /*0620*/ 	.word	0x00003030
        /*0624*/ 	.word	0x00000005
        /*0628*/ 	.word	0x00000000
        /*062c*/ 	.short	0x0101
        /*062e*/ 	.byte	0xff
	.zero		1


	//   ....[53]....
        /*0630*/ 	.word	0x00003040
        /*0634*/ 	.word	0x000000ff
        /*0638*/ 	.word	0x00000000
        /*063c*/ 	.short	0x010a
        /*063e*/ 	.byte	0x06
	.zero		1


	//   ....[54]....
        /*0640*/ 	.word	0x00003050
        /*0644*/ 	.word	0x000000ff
        /*0648*/ 	.word	0x000000b0
        /*064c*/ 	.short	0x010a
        /*064e*/ 	.byte	0x07
	.zero		1


	//   ....[55]....
        /*0650*/ 	.word	0x00003120
        /*0654*/ 	.word	0x000000ff
        /*0658*/ 	.word	0x00000000
        /*065c*/ 	.short	0x010a
        /*065e*/ 	.byte	0x06
	.zero		1


	//   ....[56]....
        /*0660*/ 	.word	0x00003250
        /*0664*/ 	.word	0x000000ff
        /*0668*/ 	.word	0x00000000
        /*066c*/ 	.short	0x010a
        /*066e*/ 	.byte	0x1a
	.zero		1


	//   ....[57]....
        /*0670*/ 	.word	0x00003500
        /*0674*/ 	.word	0x000000ff
        /*0678*/ 	.word	0x00000000
        /*067c*/ 	.short	0x010a
        /*067e*/ 	.byte	0x06
	.zero		1


	//   ....[58]....
        /*0680*/ 	.word	0x00003590
        /*0684*/ 	.word	0x000000ff
        /*0688*/ 	.word	0x00000000
        /*068c*/ 	.short	0x010a
        /*068e*/ 	.byte	0x07
	.zero		1


	//   ....[59]....
        /*0690*/ 	.word	0x00003ac0
        /*0694*/ 	.word	0x00000002
        /*0698*/ 	.word	0x00000080
        /*069c*/ 	.short	0x010a
        /*069e*/ 	.byte	0xff
	.zero		1


	//   ....[60]....
        /*06a0*/ 	.word	0x00003c30
        /*06a4*/ 	.word	0x00000000
        /*06a8*/ 	.word	0x00000000
        /*06ac*/ 	.short	0x0101
        /*06ae*/ 	.byte	0xff
	.zero		1


	//   ....[61]....
        /*06b0*/ 	.word	0x000040c0
        /*06b4*/ 	.word	0x000000ff
        /*06b8*/ 	.word	0x00000078
        /*06bc*/ 	.short	0x010a
        /*06be*/ 	.byte	0x1d
	.zero		1


	//   ....[62]....
        /*06c0*/ 	.word	0x00004280
        /*06c4*/ 	.word	0x000000ff
        /*06c8*/ 	.word	0x00000050
        /*06cc*/ 	.short	0x010a
        /*06ce*/ 	.byte	0x1d
	.zero		1


	//   ....[63]....
        /*06d0*/ 	.word	0x00004370
        /*06d4*/ 	.word	0x000000ff
        /*06d8*/ 	.word	0x00000030
        /*06dc*/ 	.short	0x010b
        /*06de*/ 	.byte	0x1d
	.zero		1


	//   ....[64]....
        /*06e0*/ 	.word	0x00004380
        /*06e4*/ 	.word	0x000000ff
        /*06e8*/ 	.word	0x00000000
        /*06ec*/ 	.short	0x0101
        /*06ee*/ 	.byte	0x0a
	.zero		1


	//   ....[65]....
        /*06f0*/ 	.word	0x00004390
        /*06f4*/ 	.word	0x000000ff
        /*06f8*/ 	.word	0x00000058
        /*06fc*/ 	.short	0x010a
        /*06fe*/ 	.byte	0x1d
	.zero		1


	//   ....[66]....
        /*0700*/ 	.word	0x00004480
        /*0704*/ 	.word	0x000000ff
        /*0708*/ 	.word	0x00000038
        /*070c*/ 	.short	0x010b
        /*070e*/ 	.byte	0x1d
	.zero		1


	//   ....[67]....
        /*0710*/ 	.word	0x00004490
        /*0714*/ 	.word	0x000000ff
        /*0718*/ 	.word	0x00000000
        /*071c*/ 	.short	0x0101
        /*071e*/ 	.byte	0x0a
	.zero		1


	//   ....[68]....
        /*0720*/ 	.word	0x000044a0
        /*0724*/ 	.word	0x000000ff
        /*0728*/ 	.word	0x00000060
        /*072c*/ 	.short	0x010a
        /*072e*/ 	.byte	0x1d
	.zero		1


	//   ....[69]....
        /*0730*/ 	.word	0x00004590
        /*0734*/ 	.word	0x000000ff
        /*0738*/ 	.word	0x00000040
        /*073c*/ 	.short	0x010b
        /*073e*/ 	.byte	0x1d
	.zero		1


	//   ....[70]....
        /*0740*/ 	.word	0x000045a0
        /*0744*/ 	.word	0x000000ff
        /*0748*/ 	.word	0x00000000
        /*074c*/ 	.short	0x0101
        /*074e*/ 	.byte	0x0a
	.zero		1


	//   ....[71]....
        /*0750*/ 	.word	0x000045c0
        /*0754*/ 	.word	0x000000ff
        /*0758*/ 	.word	0x00000068
        /*075c*/ 	.short	0x010a
        /*075e*/ 	.byte	0x1d
	.zero		1


	//   ....[72]....
        /*0760*/ 	.word	0x00004730
        /*0764*/ 	.word	0x000000ff
        /*0768*/ 	.word	0x00000048
        /*076c*/ 	.short	0x010b
        /*076e*/ 	.byte	0x1d
	.zero		1


	//   ....[73]....
        /*0770*/ 	.word	0x00004740
        /*0774*/ 	.word	0x000000ff
        /*0778*/ 	.word	0x00000000
        /*077c*/ 	.short	0x0101
        /*077e*/ 	.byte	0x31
	.zero		1


	//   ....[74]....
        /*0780*/ 	.word	0x00004770
        /*0784*/ 	.word	0x000000ff
        /*0788*/ 	.word	0x00000050
        /*078c*/ 	.short	0x010a
        /*078e*/ 	.byte	0x1d
	.zero		1


	//   ....[75]....
        /*0790*/ 	.word	0x00004790
        /*0794*/ 	.word	0x000000ff
        /*0798*/ 	.word	0x00000058
        /*079c*/ 	.short	0x010a
        /*079e*/ 	.byte	0x1d
	.zero		1


	//   ....[76]....
        /*07a0*/ 	.word	0x000047b0
        /*07a4*/ 	.word	0x000000ff
        /*07a8*/ 	.word	0x00000060
        /*07ac*/ 	.short	0x010a
        /*07ae*/ 	.byte	0x1d
	.zero		1


	//   ....[77]....
        /*07b0*/ 	.word	0x000047f0
        /*07b4*/ 	.word	0x00000002
        /*07b8*/ 	.word	0x00000068
        /*07bc*/ 	.short	0x010a
        /*07be*/ 	.byte	0xff
	.zero		1


	//   ....[78]....
        /*07c0*/ 	.word	0x00004ab0
        /*07c4*/ 	.word	0x000000ff
        /*07c8*/ 	.word	0x00000080
        /*07cc*/ 	.short	0x010a
        /*07ce*/ 	.byte	0x05
	.zero		1


	//   ....[79]....
        /*07d0*/ 	.word	0x00004b80
        /*07d4*/ 	.word	0x000000ff
        /*07d8*/ 	.word	0x00000000
        /*07dc*/ 	.short	0x0101
        /*07de*/ 	.byte	0x05
	.zero		1


	//   ....[80]....
        /*07e0*/ 	.word	0x00005830
        /*07e4*/ 	.word	0x000000ff
        /*07e8*/ 	.word	0x00000030
        /*07ec*/ 	.short	0x010a
        /*07ee*/ 	.byte	0x04
	.zero		1


	//   ....[81]....
        /*07f0*/ 	.word	0x00005850
        /*07f4*/ 	.word	0x00000003
        /*07f8*/ 	.word	0x000000a0
        /*07fc*/ 	.short	0x010a
        /*07fe*/ 	.byte	0xff
	.zero		1


	//   ....[82]....
        /*0800*/ 	.word	0x00005bb0
        /*0804*/ 	.word	0x00000006
        /*0808*/ 	.word	0x00000030
        /*080c*/ 	.short	0x010a
        /*080e*/ 	.byte	0xff
	.zero		1


	//   ....[83]....
        /*0810*/ 	.word	0x00005e70
        /*0814*/ 	.word	0x00000070
        /*0818*/ 	.word	0x000000a0
        /*081c*/ 	.short	0x010a
        /*081e*/ 	.byte	0xff
	.zero		1


	//   ....[84]....
        /*0820*/ 	.word	0x00007520
        /*0824*/ 	.word	0x00000053
        /*0828*/ 	.word	0x00000000
        /*082c*/ 	.short	0x0101
        /*082e*/ 	.byte	0xff
	.zero		1


	//   ....[85]....
        /*0830*/ 	.word	0x0000d850
        /*0834*/ 	.word	0x00000000
        /*0838*/ 	.word	0x00000000
        /*083c*/ 	.short	0x0101
        /*083e*/ 	.byte	0xff
	.zero		1


	//   ....[86]....
        /*0840*/ 	.word	0x0000d910
        /*0844*/ 	.word	0x00000002
        /*0848*/ 	.word	0x00000030
        /*084c*/ 	.short	0x010a
        /*084e*/ 	.byte	0xff
	.zero		1


	//   ....[87]....
        /*0850*/ 	.word	0x0000dbb0
        /*0854*/ 	.word	0x00000000
        /*0858*/ 	.word	0x00000000
        /*085c*/ 	.short	0x0101
        /*085e*/ 	.byte	0xff
	.zero		1


	//   ....[88]....
        /*0860*/ 	.word	0x0000dbd0
        /*0864*/ 	.word	0x00000002
        /*0868*/ 	.word	0x000000d0
        /*086c*/ 	.short	0x010a
        /*086e*/ 	.byte	0xff
	.zero		1


	//   ....[89]....
        /*0870*/ 	.word	0x0000dc30
        /*0874*/ 	.word	0x00000004
        /*0878*/ 	.word	0x00000018
        /*087c*/ 	.short	0x010a
        /*087e*/ 	.byte	0xff
	.zero		1


	//   ....[90]....
        /*0880*/ 	.word	0x0000dc90
        /*0884*/ 	.word	0x00000004
        /*0888*/ 	.word	0x00000018
        /*088c*/ 	.short	0x010a
        /*088e*/ 	.byte	0xff
	.zero		1


	//   ....[91]....
        /*0890*/ 	.word	0x0000dce0
        /*0894*/ 	.word	0x00000003
        /*0898*/ 	.word	0x00000080
        /*089c*/ 	.short	0x010a
        /*089e*/ 	.byte	0xff
	.zero		1


	//   ....[92]....
        /*08a0*/ 	.word	0x0000dd40
        /*08a4*/ 	.word	0x00000003
        /*08a8*/ 	.word	0x00000000
        /*08ac*/ 	.short	0x010a
        /*08ae*/ 	.byte	0xff
	.zero		1


	//   ....[93]....
        /*08b0*/ 	.word	0x0000dda0
        /*08b4*/ 	.word	0x00000003
        /*08b8*/ 	.word	0x00000000
        /*08bc*/ 	.short	0x010a
        /*08be*/ 	.byte	0xff
	.zero		1


	//   ....[94]....
        /*08c0*/ 	.word	0x0000ddf0
        /*08c4*/ 	.word	0x00000000
        /*08c8*/ 	.word	0x000000c0
        /*08cc*/ 	.short	0x010a
        /*08ce*/ 	.byte	0xff
	.zero		1


	//   ....[95]....
        /*08d0*/ 	.word	0x0000de50
        /*08d4*/ 	.word	0x00000003
        /*08d8*/ 	.word	0x00000090
        /*08dc*/ 	.short	0x010a
        /*08de*/ 	.byte	0xff
	.zero		1


	//   ....[96]....
        /*08e0*/ 	.word	0x0000dea0
        /*08e4*/ 	.word	0x00000000
        /*08e8*/ 	.word	0x00000080
        /*08ec*/ 	.short	0x010a
        /*08ee*/ 	.byte	0xff
	.zero		1


	//   ....[97]....
        /*08f0*/ 	.word	0x0000df00
        /*08f4*/ 	.word	0x00000002
        /*08f8*/ 	.word	0x00000090
        /*08fc*/ 	.short	0x010a
        /*08fe*/ 	.byte	0xff
	.zero		1


	//   ....[98]....
        /*0900*/ 	.word	0x0000df50
        /*0904*/ 	.word	0x00000003
        /*0908*/ 	.word	0x00000080
        /*090c*/ 	.short	0x010a
        /*090e*/ 	.byte	0xff
	.zero		1


	//   ....[99]....
        /*0910*/ 	.word	0x0000dfb0
        /*0914*/ 	.word	0x00000004
        /*0918*/ 	.word	0x000000b0
        /*091c*/ 	.short	0x010a
        /*091e*/ 	.byte	0xff
	.zero		1


	//   ....[100]....
        /*0920*/ 	.word	0x0000e010
        /*0924*/ 	.word	0x00000002
        /*0928*/ 	.word	0x00000000
        /*092c*/ 	.short	0x010a
        /*092e*/ 	.byte	0xff
	.zero		1


	//   ....[101]....
        /*0930*/ 	.word	0x0000e070
        /*0934*/ 	.word	0x00000002
        /*0938*/ 	.word	0x00000000
        /*093c*/ 	.short	0x010a
        /*093e*/ 	.byte	0xff
	.zero		1


	//   ....[102]....
        /*0940*/ 	.word	0x0000e0d0
        /*0944*/ 	.word	0x00000002
        /*0948*/ 	.word	0x00000000
        /*094c*/ 	.short	0x010a
        /*094e*/ 	.byte	0xff
	.zero		1


	//   ....[103]....
        /*0950*/ 	.word	0x0000e120
        /*0954*/ 	.word	0x00000002
        /*0958*/ 	.word	0x00000080
        /*095c*/ 	.short	0x010a
        /*095e*/ 	.byte	0xff
	.zero		1


	//   ....[104]....
        /*0960*/ 	.word	0x0000e180
        /*0964*/ 	.word	0x00000003
        /*0968*/ 	.word	0x00000078
        /*096c*/ 	.short	0x010a
        /*096e*/ 	.byte	0xff
	.zero		1


	//   ....[105]....
        /*0970*/ 	.word	0x0000e1e0
        /*0974*/ 	.word	0x00000000
        /*0978*/ 	.word	0x00000050
        /*097c*/ 	.short	0x010a
        /*097e*/ 	.byte	0xff
	.zero		1


	//   ....[106]....
        /*0980*/ 	.word	0x0000e240
        /*0984*/ 	.word	0x00000000
        /*0988*/ 	.word	0x00000058
        /*098c*/ 	.short	0x010a
        /*098e*/ 	.byte	0xff
	.zero		1


	//   ....[107]....
        /*0990*/ 	.word	0x0000e2a0
        /*0994*/ 	.word	0x00000000
        /*0998*/ 	.word	0x00000060
        /*099c*/ 	.short	0x010a
        /*099e*/ 	.byte	0xff
	.zero		1


	//   ....[108]....
        /*09a0*/ 	.word	0x0000e300
        /*09a4*/ 	.word	0x00000003
        /*09a8*/ 	.word	0x00000068
        /*09ac*/ 	.short	0x010a
        /*09ae*/ 	.byte	0xff
	.zero		1


	//   ....[109]....
        /*09b0*/ 	.word	0x0000e360
        /*09b4*/ 	.word	0x00000002
        /*09b8*/ 	.word	0x00000050
        /*09bc*/ 	.short	0x010a
        /*09be*/ 	.byte	0xff
	.zero		1


	//   ....[110]....
        /*09c0*/ 	.word	0x0000e3c0
        /*09c4*/ 	.word	0x00000002
        /*09c8*/ 	.word	0x00000058
        /*09cc*/ 	.short	0x010a
        /*09ce*/ 	.byte	0xff
	.zero		1


	//   ....[111]....
        /*09d0*/ 	.word	0x0000e420
        /*09d4*/ 	.word	0x00000002
        /*09d8*/ 	.word	0x00000060
        /*09dc*/ 	.short	0x010a
        /*09de*/ 	.byte	0xff
	.zero		1


	//   ....[112]....
        /*09e0*/ 	.word	0x0000e480
        /*09e4*/ 	.word	0x00000002
        /*09e8*/ 	.word	0x00000080
        /*09ec*/ 	.short	0x010a
        /*09ee*/ 	.byte	0xff
	.zero		1


	//   ....[113]....
        /*09f0*/ 	.word	0x0000e4d0
        /*09f4*/ 	.word	0x00000006
        /*09f8*/ 	.word	0x00000030
        /*09fc*/ 	.short	0x010a
        /*09fe*/ 	.byte	0xff
	.zero		1


	//   ....[114]....
        /*0a00*/ 	.word	0x0000e520
        /*0a04*/ 	.word	0x00000070
        /*0a08*/ 	.word	0x000000a0
        /*0a0c*/ 	.short	0x010a
        /*0a0e*/ 	.byte	0xff
	.zero		1


	//----- nvinfo : EIATTR_NUM_MBARRIERS
	.align		4
.L_51:
        /*0a10*/ 	.byte	0x03, 0x38
        /*0a12*/ 	.short	0x001c


	//----- nvinfo : EIATTR_EXIT_INSTR_OFFSETS
	.align		4
        /*0a14*/ 	.byte	0x04, 0x1c
        /*0a16*/ 	.short	(.L_53 - .L_52)


	//   ....[0]....
.L_52:
        /*0a18*/ 	.word	0x00002490


	//   ....[1]....
        /*0a1c*/ 	.word	0x000029a0


	//   ....[2]....
        /*0a20*/ 	.word	0x00002a00


	//   ....[3]....
        /*0a24*/ 	.word	0x000037f0


	//   ....[4]....
        /*0a28*/ 	.word	0x00004820


	//   ....[5]....
        /*0a2c*/ 	.word	0x00004860


	//   ....[6]....
        /*0a30*/ 	.word	0x0000da70


	//   ....[7]....
        /*0a34*/ 	.word	0x0000db00


	//   ....[8]....
        /*0a38*/ 	.word	0x0000db30


	//   ....[9]....
        /*0a3c*/ 	.word	0x0000dbc0


	//----- nvinfo : EIATTR_MAX_THREADS
	.align		4
.L_53:
        /*0a40*/ 	.byte	0x04, 0x05
        /*0a42*/ 	.short	(.L_55 - .L_54)
.L_54:
        /*0a44*/ 	.word	0x00000100
        /*0a48*/ 	.word	0x00000001
        /*0a4c*/ 	.word	0x00000001


	//----- nvinfo : EIATTR_CRS_STACK_SIZE
	.align		4
.L_55:
        /*0a50*/ 	.byte	0x04, 0x1e
        /*0a52*/ 	.short	(.L_57 - .L_56)
.L_56:
        /*0a54*/ 	.word	0x00000000


	//----- nvinfo : EIATTR_CBANK_PARAM_SIZE
	.align		4
.L_57:
        /*0a58*/ 	.byte	0x03, 0x19
        /*0a5a*/ 	.short	0x0800


	//----- nvinfo : EIATTR_PARAM_CBANK
	.align		4
        /*0a5c*/ 	.byte	0x04, 0x0a
        /*0a5e*/ 	.short	(.L_59 - .L_58)
	.align		4
.L_58:
        /*0a60*/ 	.word	index@(.nv.constant0._ZN7cutlass13device_kernelINS_4gemm6kernel13GemmUniversalIN4cute5tupleIJiiiiEEENS1_10collective13CollectiveMmaINS1_35MainloopSm100TmaUmmaWarpSpecializedILi3ELi2ELi2ENS5_IJNS4_1CILi1EEESB_SB_EEEEENS5_IJNSA_ILi128EEENSA_ILi256EEENSA_ILi64EEEEEENS_6half_tENS5_IJlSB_lEEESI_SJ_NS4_8TiledMMAINS4_8MMA_AtomIJNS4_20SM100_MMA_F16BF16_SSISI_SI_fLi128ELi256ELNS4_4UMMA5MajorE0ELSO_0ELNSN_7ScaleInE0ELSP_0EEEEEENS4_6LayoutISC_NS5_IJNSA_ILi0EEEST_ST_EEEEENS5_IJNS4_10UnderscoreESW_SW_EEEEENS4_13SM90_TMA_LOADENS4_14ComposedLayoutINS4_7SwizzleILi3ELi4ELi3EEENS4_18smem_ptr_flag_bitsILi16EEENSS_INS5_IJNSA_ILi8EEESG_EEENS5_IJSG_SB_EEEEEEEvNS4_8identityESZ_S19_vS1A_EENS_8epilogue10collective18CollectiveEpilogueINS1C_23Sm100TmaWarpSpecializedILi4ELi2ELi64ELb1ELb0EEEJSH_NS5_IJNSS_ISE_SB_EENSS_ISG_SB_EEEEESI_SJ_SI_SJ_NS1C_6fusion15FusionCallbacksIS1G_NS1K_13LinCombEltActINS1C_6thread4SiLuESI_fSI_fLNS_15FloatRoundStyleE2EEESH_S1J_JEEENS4_5SM1004TMEM4LOAD26SM100_TMEM_LOAD_32dp32b64xESZ_S19_NS4_39AutoVectorizingCopyWithAssumedAlignmentILi128EEENS4_14SM90_TMA_STOREES19_S1X_S1X_EEEvvEEEEvNT_6ParamsE)
        /*0a64*/ 	.short	0x0380
        /*0a66*/ 	.short	0x0800


	//----- nvinfo : EIATTR_SW_WAR
	.align		4
.L_59:
        /*0a68*/ 	.byte	0x04, 0x36
        /*0a6a*/ 	.short	(.L_61 - .L_60)
.L_60:
        /*0a6c*/ 	.word	0x00000008
.L_61:


//--------------------- .nv.callgraph             --------------------------
	.section	.nv.callgraph,"",@"SHT_CUDA_CALLGRAPH"
	.align	4
	.sectionentsize	8
	.align		4
        /*0000*/ 	.word	0x00000000
	.align		4
        /*0004*/ 	.word	0xffffffff
	.align		4
        /*0008*/ 	.word	index@(_ZN7cutlass13device_kernelINS_4gemm6kernel13GemmUniversalIN4cute5tupleIJiiiiEEENS1_10collective13CollectiveMmaINS1_35MainloopSm100TmaUmmaWarpSpecializedILi3ELi2ELi2ENS5_IJNS4_1CILi1EEESB_SB_EEEEENS5_IJNSA_ILi128EEENSA_ILi256EEENSA_ILi64EEEEEENS_6half_tENS5_IJlSB_lEEESI_SJ_NS4_8TiledMMAINS4_8MMA_AtomIJNS4_20SM100_MMA_F16BF16_SSISI_SI_fLi128ELi256ELNS4_4UMMA5MajorE0ELSO_0ELNSN_7ScaleInE0ELSP_0EEEEEENS4_6LayoutISC_NS5_IJNSA_ILi0EEEST_ST_EEEEENS5_IJNS4_10UnderscoreESW_SW_EEEEENS4_13SM90_TMA_LOADENS4_14ComposedLayoutINS4_7SwizzleILi3ELi4ELi3EEENS4_18smem_ptr_flag_bitsILi16EEENSS_INS5_IJNSA_ILi8EEESG_EEENS5_IJSG_SB_EEEEEEEvNS4_8identityESZ_S19_vS1A_EENS_8epilogue10collective18CollectiveEpilogueINS1C_23Sm100TmaWarpSpecializedILi4ELi2ELi64ELb1ELb0EEEJSH_NS5_IJNSS_ISE_SB_EENSS_ISG_SB_EEEEESI_SJ_SI_SJ_NS1C_6fusion15FusionCallbacksIS1G_NS1K_13LinCombEltActINS1C_6thread4SiLuESI_fSI_fLNS_15FloatRoundStyleE2EEESH_S1J_JEEENS4_5SM1004TMEM4LOAD26SM100_TMEM_LOAD_32dp32b64xESZ_S19_NS4_39AutoVectorizingCopyWithAssumedAlignmentILi128EEENS4_14SM90_TMA_STOREES19_S1X_S1X_EEEvvEEEEvNT_6ParamsE)
	.align		4
        /*000c*/ 	.word	index@(__assertfail)
	.align		4
        /*0010*/ 	.word	0x00000000
	.align		4
        /*0014*/ 	.word	0xfffffffe
	.align		4
        /*0018*/ 	.word	0x00000000
	.align		4
        /*001c*/ 	.word	0xfffffffd
	.align		4
        /*0020*/ 	.word	0x00000000
	.align		4
        /*0024*/ 	.word	0xfffffffc


//--------------------- .nv.constant4             --------------------------
	.section	.nv.constant4,"a",@progbits
	.align	8
	.align		8
.nv.constant4:
        /*0000*/ 	.dword	__assertfail
	.align		8
        /*0008*/ 	.dword	__unnamed_1
	.align		8
        /*0010*/ 	.dword	__unnamed_2
	.align		8
        /*0018*/ 	.dword	_ZN39_INTERNAL_1764b5cc_4_k_cu_3a8e412d_36674cuda3std3__45__cpo5beginE
	.align		8
        /*0020*/ 	.dword	_ZN39_INTERNAL_1764b5cc_4_k_cu_3a8e412d_36674cuda3std3__45__cpo3endE
	.align		8
        /*0028*/ 	.dword	_ZN39_INTERNAL_1764b5cc_4_k_cu_3a8e412d_36674cuda3std3__45__cpo6cbeginE
	.align		8
        /*0030*/ 	.dword	_ZN39_INTERNAL_1764b5cc_4_k_cu_3a8e412d_36674cuda3std3__45__cpo4cendE
	.align		8
        /*0038*/ 	.dword	_ZN39_INTERNAL_1764b5cc_4_k_cu_3a8e412d_36674cuda3std3__441_GLOBAL__N__1764b5cc_4_k_cu_3a8e412d_36676ignoreE
	.align		8
        /*0040*/ 	.dword	_ZN39_INTERNAL_1764b5cc_4_k_cu_3a8e412d_36674cuda3std3__419piecewise_constructE
	.align		8
        /*0048*/ 	.dword	_ZN39_INTERNAL_1764b5cc_4_k_cu_3a8e412d_36674cuda3std3__48in_placeE
	.align		8
        /*0050*/ 	.dword	_ZN39_INTERNAL_1764b5cc_4_k_cu_3a8e412d_36674cuda3std6ranges3__45__cpo4swapE
	.align		8
        /*0058*/ 	.dword	_ZN39_INTERNAL_1764b5cc_4_k_cu_3a8e412d_36674cuda3std6ranges3__45__cpo9iter_moveE
	.align		8
        /*0060*/ 	.dword	_ZN39_INTERNAL_1764b5cc_4_k_cu_3a8e412d_36674cute7productE
	.align		8
        /*0068*/ 	.dword	_ZN39_INTERNAL_1764b5cc_4_k_cu_3a8e412d_36674cute1_E
	.align		8
        /*0070*/ 	.dword	$str$25
	.align		8
        /*0078*/ 	.dword	$str$26
	.align		8
        /*0080*/ 	.dword	$str$27
	.align		8
        /*0088*/ 	.dword	$str$28


//--------------------- .text._ZN7cutlass13device_kernelINS_4gemm6kernel13GemmUniversalIN4cute5tupleIJiiiiEEENS1_10collective13CollectiveMmaINS1_35MainloopSm100TmaUmmaWarpSpecializedILi3ELi2ELi2ENS5_IJNS4_1CILi1EEESB_SB_EEEEENS5_IJNSA_ILi128EEENSA_ILi256EEENSA_ILi64EEEEEENS_6half_tENS5_IJlSB_lEEESI_SJ_NS4_8TiledMMAINS4_8MMA_AtomIJNS4_20SM100_MMA_F16BF16_SSISI_SI_fLi128ELi256ELNS4_4UMMA5MajorE0ELSO_0ELNSN_7ScaleInE0ELSP_0EEEEEENS4_6LayoutISC_NS5_IJNSA_ILi0EEEST_ST_EEEEENS5_IJNS4_10UnderscoreESW_SW_EEEEENS4_13SM90_TMA_LOADENS4_14ComposedLayoutINS4_7SwizzleILi3ELi4ELi3EEENS4_18smem_ptr_flag_bitsILi16EEENSS_INS5_IJNSA_ILi8EEESG_EEENS5_IJSG_SB_EEEEEEEvNS4_8identityESZ_S19_vS1A_EENS_8epilogue10collective18CollectiveEpilogueINS1C_23Sm100TmaWarpSpecializedILi4ELi2ELi64ELb1ELb0EEEJSH_NS5_IJNSS_ISE_SB_EENSS_ISG_SB_EEEEESI_SJ_SI_SJ_NS1C_6fusion15FusionCallbacksIS1G_NS1K_13LinCombEltActINS1C_6thread4SiLuESI_fSI_fLNS_15FloatRoundStyleE2EEESH_S1J_JEEENS4_5SM1004TMEM4LOAD26SM100_TMEM_LOAD_32dp32b64xESZ_S19_NS4_39AutoVectorizingCopyWithAssumedAlignmentILi128EEENS4_14SM90_TMA_STOREES19_S1X_S1X_EEEvvEEEEvNT_6ParamsE --------------------------
	.section	.text._ZN7cutlass13device_kernelINS_4gemm6kernel13GemmUniversalIN4cute5tupleIJiiiiEEENS1_10collective13CollectiveMmaINS1_35MainloopSm100TmaUmmaWarpSpecializedILi3ELi2ELi2ENS5_IJNS4_1CILi1EEESB_SB_EEEEENS5_IJNSA_ILi128EEENSA_ILi256EEENSA_ILi64EEEEEENS_6half_tENS5_IJlSB_lEEESI_SJ_NS4_8TiledMMAINS4_8MMA_AtomIJNS4_20SM100_MMA_F16BF16_SSISI_SI_fLi128ELi256ELNS4_4UMMA5MajorE0ELSO_0ELNSN_7ScaleInE0ELSP_0EEEEEENS4_6LayoutISC_NS5_IJNSA_ILi0EEEST_ST_EEEEENS5_IJNS4_10UnderscoreESW_SW_EEEEENS4_13SM90_TMA_LOADENS4_14ComposedLayoutINS4_7SwizzleILi3ELi4ELi3EEENS4_18smem_ptr_flag_bitsILi16EEENSS_INS5_IJNSA_ILi8EEESG_EEENS5_IJSG_SB_EEEEEEEvNS4_8identityESZ_S19_vS1A_EENS_8epilogue10collective18CollectiveEpilogueINS1C_23Sm100TmaWarpSpecializedILi4ELi2ELi64ELb1ELb0EEEJSH_NS5_IJNSS_ISE_SB_EENSS_ISG_SB_EEEEESI_SJ_SI_SJ_NS1C_6fusion15FusionCallbacksIS1G_NS1K_13LinCombEltActINS1C_6thread4SiLuESI_fSI_fLNS_15FloatRoundStyleE2EEESH_S1J_JEEENS4_5SM1004TMEM4LOAD26SM100_TMEM_LOAD_32dp32b64xESZ_S19_NS4_39AutoVectorizingCopyWithAssumedAlignmentILi128EEENS4_14SM90_TMA_STOREES19_S1X_S1X_EEEvvEEEEvNT_6ParamsE,"ax",@progbits
	.align	128
.text._ZN7cutlass13device_kernelINS_4gemm6kernel13GemmUniversalIN4cute5tupleIJiiiiEEENS1_10collective13CollectiveMmaINS1_35MainloopSm100TmaUmmaWarpSpecializedILi3ELi2ELi2ENS5_IJNS4_1CILi1EEESB_SB_EEEEENS5_IJNSA_ILi128EEENSA_ILi256EEENSA_ILi64EEEEEENS_6half_tENS5_IJlSB_lEEESI_SJ_NS4_8TiledMMAINS4_8MMA_AtomIJNS4_20SM100_MMA_F16BF16_SSISI_SI_fLi128ELi256ELNS4_4UMMA5MajorE0ELSO_0ELNSN_7ScaleInE0ELSP_0EEEEEENS4_6LayoutISC_NS5_IJNSA_ILi0EEEST_ST_EEEEENS5_IJNS4_10UnderscoreESW_SW_EEEEENS4_13SM90_TMA_LOADENS4_14ComposedLayoutINS4_7SwizzleILi3ELi4ELi3EEENS4_18smem_ptr_flag_bitsILi16EEENSS_INS5_IJNSA_ILi8EEESG_EEENS5_IJSG_SB_EEEEEEEvNS4_8identityESZ_S19_vS1A_EENS_8epilogue10collective18CollectiveEpilogueINS1C_23Sm100TmaWarpSpecializedILi4ELi2ELi64ELb1ELb0EEEJSH_NS5_IJNSS_ISE_SB_EENSS_ISG_SB_EEEEESI_SJ_SI_SJ_NS1C_6fusion15FusionCallbacksIS1G_NS1K_13LinCombEltActINS1C_6thread4SiLuESI_fSI_fLNS_15FloatRoundStyleE2EEESH_S1J_JEEENS4_5SM1004TMEM4LOAD26SM100_TMEM_LOAD_32dp32b64xESZ_S19_NS4_39AutoVectorizingCopyWithAssumedAlignmentILi128EEENS4_14SM90_TMA_STOREES19_S1X_S1X_EEEvvEEEEvNT_6ParamsE:
        .type           _ZN7cutlass13device_kernelINS_4gemm6kernel13GemmUniversalIN4cute5tupleIJiiiiEEENS1_10collective13CollectiveMmaINS1_35MainloopSm100TmaUmmaWarpSpecializedILi3ELi2ELi2ENS5_IJNS4_1CILi1EEESB_SB_EEEEENS5_IJNSA_ILi128EEENSA_ILi256EEENSA_ILi64EEEEEENS_6half_tENS5_IJlSB_lEEESI_SJ_NS4_8TiledMMAINS4_8MMA_AtomIJNS4_20SM100_MMA_F16BF16_SSISI_SI_fLi128ELi256ELNS4_4UMMA5MajorE0ELSO_0ELNSN_7ScaleInE0ELSP_0EEEEEENS4_6LayoutISC_NS5_IJNSA_ILi0EEEST_ST_EEEEENS5_IJNS4_10UnderscoreESW_SW_EEEEENS4_13SM90_TMA_LOADENS4_14ComposedLayoutINS4_7SwizzleILi3ELi4ELi3EEENS4_18smem_ptr_flag_bitsILi16EEENSS_INS5_IJNSA_ILi8EEESG_EEENS5_IJSG_SB_EEEEEEEvNS4_8identityESZ_S19_vS1A_EENS_8epilogue10collective18CollectiveEpilogueINS1C_23Sm100TmaWarpSpecializedILi4ELi2ELi64ELb1ELb0EEEJSH_NS5_IJNSS_ISE_SB_EENSS_ISG_SB_EEEEESI_SJ_SI_SJ_NS1C_6fusion15FusionCallbacksIS1G_NS1K_13LinCombEltActINS1C_6thread4SiLuESI_fSI_fLNS_15FloatRoundStyleE2EEESH_S1J_JEEENS4_5SM1004TMEM4LOAD26SM100_TMEM_LOAD_32dp32b64xESZ_S19_NS4_39AutoVectorizingCopyWithAssumedAlignmentILi128EEENS4_14SM90_TMA_STOREES19_S1X_S1X_EEEvvEEEEvNT_6ParamsE,@function
        .size           _ZN7cutlass13device_kernelINS_4gemm6kernel13GemmUniversalIN4cute5tupleIJiiiiEEENS1_10collective13CollectiveMmaINS1_35MainloopSm100TmaUmmaWarpSpecializedILi3ELi2ELi2ENS5_IJNS4_1CILi1EEESB_SB_EEEEENS5_IJNSA_ILi128EEENSA_ILi256EEENSA_ILi64EEEEEENS_6half_tENS5_IJlSB_lEEESI_SJ_NS4_8TiledMMAINS4_8MMA_AtomIJNS4_20SM100_MMA_F16BF16_SSISI_SI_fLi128ELi256ELNS4_4UMMA5MajorE0ELSO_0ELNSN_7ScaleInE0ELSP_0EEEEEENS4_6LayoutISC_NS5_IJNSA_ILi0EEEST_ST_EEEEENS5_IJNS4_10UnderscoreESW_SW_EEEEENS4_13SM90_TMA_LOADENS4_14ComposedLayoutINS4_7SwizzleILi3ELi4ELi3EEENS4_18smem_ptr_flag_bitsILi16EEENSS_INS5_IJNSA_ILi8EEESG_EEENS5_IJSG_SB_EEEEEEEvNS4_8identityESZ_S19_vS1A_EENS_8epilogue10collective18CollectiveEpilogueINS1C_23Sm100TmaWarpSpecializedILi4ELi2ELi64ELb1ELb0EEEJSH_NS5_IJNSS_ISE_SB_EENSS_ISG_SB_EEEEESI_SJ_SI_SJ_NS1C_6fusion15FusionCallbacksIS1G_NS1K_13LinCombEltActINS1C_6thread4SiLuESI_fSI_fLNS_15FloatRoundStyleE2EEESH_S1J_JEEENS4_5SM1004TMEM4LOAD26SM100_TMEM_LOAD_32dp32b64xESZ_S19_NS4_39AutoVectorizingCopyWithAssumedAlignmentILi128EEENS4_14SM90_TMA_STOREES19_S1X_S1X_EEEvvEEEEvNT_6ParamsE,(.L_x_348 - _ZN7cutlass13device_kernelINS_4gemm6kernel13GemmUniversalIN4cute5tupleIJiiiiEEENS1_10collective13CollectiveMmaINS1_35MainloopSm100TmaUmmaWarpSpecializedILi3ELi2ELi2ENS5_IJNS4_1CILi1EEESB_SB_EEEEENS5_IJNSA_ILi128EEENSA_ILi256EEENSA_ILi64EEEEEENS_6half_tENS5_IJlSB_lEEESI_SJ_NS4_8TiledMMAINS4_8MMA_AtomIJNS4_20SM100_MMA_F16BF16_SSISI_SI_fLi128ELi256ELNS4_4UMMA5MajorE0ELSO_0ELNSN_7ScaleInE0ELSP_0EEEEEENS4_6LayoutISC_NS5_IJNSA_ILi0EEEST_ST_EEEEENS5_IJNS4_10UnderscoreESW_SW_EEEEENS4_13SM90_TMA_LOADENS4_14ComposedLayoutINS4_7SwizzleILi3ELi4ELi3EEENS4_18smem_ptr_flag_bitsILi16EEENSS_INS5_IJNSA_ILi8EEESG_EEENS5_IJSG_SB_EEEEEEEvNS4_8identityESZ_S19_vS1A_EENS_8epilogue10collective18CollectiveEpilogueINS1C_23Sm100TmaWarpSpecializedILi4ELi2ELi64ELb1ELb0EEEJSH_NS5_IJNSS_ISE_SB_EENSS_ISG_SB_EEEEESI_SJ_SI_SJ_NS1C_6fusion15FusionCallbacksIS1G_NS1K_13LinCombEltActINS1C_6thread4SiLuESI_fSI_fLNS_15FloatRoundStyleE2EEESH_S1J_JEEENS4_5SM1004TMEM4LOAD26SM100_TMEM_LOAD_32dp32b64xESZ_S19_NS4_39AutoVectorizingCopyWithAssumedAlignmentILi128EEENS4_14SM90_TMA_STOREES19_S1X_S1X_EEEvvEEEEvNT_6ParamsE)
        .other          _ZN7cutlass13device_kernelINS_4gemm6kernel13GemmUniversalIN4cute5tupleIJiiiiEEENS1_10collective13CollectiveMmaINS1_35MainloopSm100TmaUmmaWarpSpecializedILi3ELi2ELi2ENS5_IJNS4_1CILi1EEESB_SB_EEEEENS5_IJNSA_ILi128EEENSA_ILi256EEENSA_ILi64EEEEEENS_6half_tENS5_IJlSB_lEEESI_SJ_NS4_8TiledMMAINS4_8MMA_AtomIJNS4_20SM100_MMA_F16BF16_SSISI_SI_fLi128ELi256ELNS4_4UMMA5MajorE0ELSO_0ELNSN_7ScaleInE0ELSP_0EEEEEENS4_6LayoutISC_NS5_IJNSA_ILi0EEEST_ST_EEEEENS5_IJNS4_10UnderscoreESW_SW_EEEEENS4_13SM90_TMA_LOADENS4_14ComposedLayoutINS4_7SwizzleILi3ELi4ELi3EEENS4_18smem_ptr_flag_bitsILi16EEENSS_INS5_IJNSA_ILi8EEESG_EEENS5_IJSG_SB_EEEEEEEvNS4_8identityESZ_S19_vS1A_EENS_8epilogue10collective18CollectiveEpilogueINS1C_23Sm100TmaWarpSpecializedILi4ELi2ELi64ELb1ELb0EEEJSH_NS5_IJNSS_ISE_SB_EENSS_ISG_SB_EEEEESI_SJ_SI_SJ_NS1C_6fusion15FusionCallbacksIS1G_NS1K_13LinCombEltActINS1C_6thread4SiLuESI_fSI_fLNS_15FloatRoundStyleE2EEESH_S1J_JEEENS4_5SM1004TMEM4LOAD26SM100_TMEM_LOAD_32dp32b64xESZ_S19_NS4_39AutoVectorizingCopyWithAssumedAlignmentILi128EEENS4_14SM90_TMA_STOREES19_S1X_S1X_EEEvvEEEEvNT_6ParamsE,@"STO_CUDA_ENTRY STV_DEFAULT"
_ZN7cutlass13device_kernelINS_4gemm6kernel13GemmUniversalIN4cute5tupleIJiiiiEEENS1_10collective13CollectiveMmaINS1_35MainloopSm100TmaUmmaWarpSpecializedILi3ELi2ELi2ENS5_IJNS4_1CILi1EEESB_SB_EEEEENS5_IJNSA_ILi128EEENSA_ILi256EEENSA_ILi64EEEEEENS_6half_tENS5_IJlSB_lEEESI_SJ_NS4_8TiledMMAINS4_8MMA_AtomIJNS4_20SM100_MMA_F16BF16_SSISI_SI_fLi128ELi256ELNS4_4UMMA5MajorE0ELSO_0ELNSN_7ScaleInE0ELSP_0EEEEEENS4_6LayoutISC_NS5_IJNSA_ILi0EEEST_ST_EEEEENS5_IJNS4_10UnderscoreESW_SW_EEEEENS4_13SM90_TMA_LOADENS4_14ComposedLayoutINS4_7SwizzleILi3ELi4ELi3EEENS4_18smem_ptr_flag_bitsILi16EEENSS_INS5_IJNSA_ILi8EEESG_EEENS5_IJSG_SB_EEEEEEEvNS4_8identityESZ_S19_vS1A_EENS_8epilogue10collective18CollectiveEpilogueINS1C_23Sm100TmaWarpSpecializedILi4ELi2ELi64ELb1ELb0EEEJSH_NS5_IJNSS_ISE_SB_EENSS_ISG_SB_EEEEESI_SJ_SI_SJ_NS1C_6fusion15FusionCallbacksIS1G_NS1K_13LinCombEltActINS1C_6thread4SiLuESI_fSI_fLNS_15FloatRoundStyleE2EEESH_S1J_JEEENS4_5SM1004TMEM4LOAD26SM100_TMEM_LOAD_32dp32b64xESZ_S19_NS4_39AutoVectorizingCopyWithAssumedAlignmentILi128EEENS4_14SM90_TMA_STOREES19_S1X_S1X_EEEvvEEEEvNT_6ParamsE:
[----:B------:R-:W1:Y:S01]  /*0000*/  LDC R1, c[0x0][0x37c] ;  /* 0x0000df00ff017b82 */ /* 0x000e620000000800 */
[----:B------:R-:W2:Y:S01]  /*0010*/  S2R R5, SR_TID.X ;  /* 0x0000000000057919 */ /* 0x000ea20000002100 */
[----:B------:R-:W3:Y:S01]  /*0020*/  LDCU.64 UR6, c[0x0][0x890] ;  /* 0x00011200ff0677ac */ /* 0x000ee20008000a00 */
[----:B-1----:R-:W-:Y:S01]  /*0030*/  VIADD R1, R1, 0xffffffa8 ;  /* 0xffffffa801017836 */ /* 0x002fe20000000000 */
[----:B------:R-:W-:Y:S01]  /*0040*/  ELECT P2, URZ, PT ;  /* 0x0000000000ff782f */ /* 0x000fe20003840000 */
[----:B------:R-:W1:Y:S01]  /*0050*/  LDCU.64 UR46, c[0x0][0x358] ;  /* 0x00006b00ff2e77ac */ /* 0x000e620008000a00 */
[----:B---3--:R-:W-:-:S04]  /*0060*/  UISETP.NE.U32.AND UP0, UPT, UR6, URZ, UPT ;  /* 0x000000ff0600728c */ /* 0x008fc8000bf05070 */
[----:B------:R-:W-:Y:S01]  /*0070*/  UISETP.NE.AND.EX UP4, UPT, UR7, URZ, UPT, UP0 ;  /* 0x000000ff0700728c */ /* 0x000fe2000bf85300 */
[----:B--2---:R-:W-:-:S05]  /*0080*/  SHF.R.U32.HI R6, RZ, 0x5, R5 ;  /* 0x00000005ff067819 */ /* 0x004fca0000011605 */
[----:B------:R-:W2:Y:S02]  /*0090*/  SHFL.IDX PT, R0, R6, RZ, 0x1f ;  /* 0x00001fff06007589 */ /* 0x000ea400000e0000 */
[----:B--2---:R-:W-:Y:S02]  /*00a0*/  R2UR UR10, R0 ;  /* 0x00000000000a72ca */ /* 0x004fe400000e0000 */
[----:B------:R-:W-:-:S05]  /*00b0*/  PRMT R0, RZ, 0x7610, R0 ;  /* 0x00007610ff007816 */ /* 0x000fca0000000000 */
[----:B------:R2:W-:Y:S01]  /*00c0*/  STL.S16 [R1+0x38], R0 ;  /* 0x0000380001007387 */ /* 0x0005e20000100600 */
[----:B-1----:R-:W-:Y:S07]  /*00d0*/  BRA.U UP4, `(.L_x_0) ;  /* 0x0000000104347547 */ /* 0x002fee000b800000 */
[----:B------:R-:W1:Y:S02]  /*00e0*/  LDCU.64 UR4, c[0x0][0x888] ;  /* 0x00011100ff0477ac */ /* 0x000e640008000a00 */
[----:B-1----:R-:W-:-:S04]  /*00f0*/  UISETP.NE.U32.AND UP0, UPT, UR4, URZ, UPT ;  /* 0x000000ff0400728c */ /* 0x002fc8000bf05070 */
[----:B------:R-:W-:-:S09]  /*0100*/  UISETP.NE.AND.EX UP0, UPT, UR5, URZ, UPT, UP0 ;  /* 0x000000ff0500728c */ /* 0x000fd2000bf05300 */
[----:B------:R-:W-:Y:S05]  /*0110*/  BRA.U !UP0, `(.L_x_1) ;  /* 0x0000000108147547 */ /* 0x000fea000b800000 */
[----:B------:R-:W1:Y:S02]  /*0120*/  LDC.64 R176, c[0x0][0x888] ;  /* 0x00022200ffb07b82 */ /* 0x000e640000000a00 */
[----:B-1----:R1:W5:Y:S01]  /*0130*/  LDG.E R176, desc[UR46][R176.64] ;  /* 0x0000002eb0b07981 */ /* 0x002362000c1e1900 */
[----:B--2---:R-:W-:-:S05]  /*0140*/  HFMA2 R0, -RZ, RZ, 0, 5.9604644775390625e-08 ;  /* 0x00000001ff007431 */ /* 0x004fca00000001ff */
[----:B------:R1:W-:Y:S01]  /*0150*/  STL.S16 [R1+0x38], R0 ;  /* 0x0000380001007387 */ /* 0x0003e20000100600 */
[----:B------:R-:W-:Y:S05]  /*0160*/  BRA `(.L_x_0) ;  /* 0x0000000000107947 */ /* 0x000fea0003800000 */
.L_x_1:
[----:B--2---:R-:W-:Y:S01]  /*0170*/  HFMA2 R0, -RZ, RZ, 0, 5.9604644775390625e-08 ;  /* 0x00000001ff007431 */ /* 0x004fe200000001ff */
[----:B------:R-:W1:Y:S04]  /*0180*/  LDCU UR4, c[0x0][0x880] ;  /* 0x00011000ff0477ac */ /* 0x000e680008000800 */
[----:B------:R3:W-:Y:S01]  /*0190*/  STL.S16 [R1+0x38], R0 ;  /* 0x0000380001007387 */ /* 0x0007e20000100600 */
[----:B-1----:R-:W-:-:S07]  /*01a0*/  MOV R176, UR4 ;  /* 0x0000000400b07c02 */ /* 0x002fce0008000f00 */
.L_x_0:
[----:B------:R-:W4:Y:S02]  /*01b0*/  LDCU.64 UR4, c[0x0][0x8b0] ;  /* 0x00011600ff0477ac */ /* 0x000f240008000a00 */
[----:B----4-:R-:W-:-:S04]  /*01c0*/  UISETP.NE.U32.AND UP0, UPT, UR4, URZ, UPT ;  /* 0x000000ff0400728c */ /* 0x010fc8000bf05070 */
[----:B------:R-:W-:-:S09]  /*01d0*/  UISETP.NE.AND.EX UP0, UPT, UR5, URZ, UPT, UP0 ;  /* 0x000000ff0500728c */ /* 0x000fd2000bf05300 */
[----:B------:R-:W-:Y:S05]  /*01e0*/  BRA.U UP0, `(.L_x_2) ;  /* 0x0000000100247547 */ /* 0x000fea000b800000 */
[----:B------:R-:W4:Y:S02]  /*01f0*/  LDCU.64 UR4, c[0x0][0x8a8] ;  /* 0x00011500ff0477ac */ /* 0x000f240008000a00 */
[----:B----4-:R-:W-:-:S04]  /*0200*/  UISETP.NE.U32.AND UP0, UPT, UR4, URZ, UPT ;  /* 0x000000ff0400728c */ /* 0x010fc8000bf05070 */
[----:B------:R-:W-:-:S09]  /*0210*/  UISETP.NE.AND.EX UP0, UPT, UR5, URZ, UPT, UP0 ;  /* 0x000000ff0500728c */ /* 0x000fd2000bf05300 */
[----:B------:R-:W-:Y:S05]  /*0220*/  BRA.U !UP0, `(.L_x_3) ;  /* 0x00000001080c7547 */ /* 0x000fea000b800000 */
[----:B------:R-:W4:Y:S02]  /*0230*/  LDC.64 R2, c[0x0][0x8a8] ;  /* 0x00022a00ff027b82 */ /* 0x000f240000000a00 */
[----:B----4-:R4:W5:Y:S01]  /*0240*/  LDG.E R105, desc[UR46][R2.64] ;  /* 0x0000002e02697981 */ /* 0x010962000c1e1900 */
[----:B------:R-:W-:Y:S05]  /*0250*/  BRA `(.L_x_2) ;  /* 0x0000000000087947 */ /* 0x000fea0003800000 */
.L_x_3:
[----:B------:R-:W4:Y:S02]  /*0260*/  LDCU UR4, c[0x0][0x8a0] ;  /* 0x00011400ff0477ac */ /* 0x000f240008000800 */
[----:B----4-:R-:W-:Y:S02]  /*0270*/  MOV R105, UR4 ;  /* 0x0000000400697c02 */ /* 0x010fe40008000f00 */
.L_x_2:
[----:B------:R-:W-:Y:S01]  /*0280*/  IMAD.U32 R4, RZ, RZ, UR10 ;  /* 0x0000000aff047e24 */ /* 0x000fe2000f8e00ff */
[----:B------:R-:W-:Y:S04]  /*0290*/  BSSY.RECONVERGENT B0, `(.L_x_4) ;  /* 0x000000c000007945 */ /* 0x000fe80003800200 */
[C---:B------:R-:W-:Y:S02]  /*02a0*/  ISETP.NE.OR P1, PT, R4.reuse, 0x1, !P2 ;  /* 0x000000010400780c */ /* 0x040fe40005725670 */
[----:B------:R-:W-:-:S11]  /*02b0*/  ISETP.NE.OR P0, PT, R4, 0x3, !P2 ;  /* 0x000000030400780c */ /* 0x000fd60005705670 */
[----:B------:R-:W-:Y:S05]  /*02c0*/  @P1 BRA `(.L_x_5) ;  /* 0x0000000000201947 */ /* 0x000fea0003800000 */
[----:B------:R-:W1:Y:S02]  /*02d0*/  LDCU.64 UR4, c[0x0][0x348] ;  /* 0x00006900ff0477ac */ /* 0x000e640008000a00 */
[----:B-1----:R-:W-:Y:S02]  /*02e0*/  UIADD3 UR8, UP1, UPT, UR4, 0x80, URZ ;  /* 0x0000008004087890 */ /* 0x002fe4000ff3e0ff */
[----:B------:R-:W-:Y:S02]  /*02f0*/  UIADD3 UR4, UP0, UPT, UR4, 0x180, URZ ;  /* 0x0000018004047890 */ /* 0x000fe4000ff1e0ff */
[----:B------:R-:W-:Y:S02]  /*0300*/  UIADD3.X UR9, UPT, UPT, URZ, UR5, URZ, UP1, !UPT ;  /* 0x00000005ff097290 */ /* 0x000fe40008ffe4ff */
[----:B------:R-:W-:-:S07]  /*0310*/  UIADD3.X UR5, UPT, UPT, URZ, UR5, URZ, UP0, !UPT ;  /* 0x00000005ff057290 */ /* 0x000fce00087fe4ff */
[----:B------:R1:W-:Y:S02]  /*0320*/  UTMACCTL.PF [UR8] ;  /* 0x00000000080079b9 */ /* 0x0003e40008040000 */
[----:B------:R1:W-:Y:S02]  /*0330*/  UTMACCTL.PF [UR4] ;  /* 0x00000000040079b9 */ /* 0x0003e40008040000 */
[----:B-1----:R-:W-:Y:S01]  /*0340*/  NOP ;  /* 0x0000000000007918 */ /* 0x002fe20000000000 */
.L_x_5:
[----:B------:R-:W-:Y:S05]  /*0350*/  BSYNC.RECONVERGENT B0 ;  /* 0x0000000000007941 */ /* 0x000fea0003800200 */
.L_x_4:
[----:B------:R-:W-:Y:S04]  /*0360*/  BSSY.RECONVERGENT B0, `(.L_x_6) ;  /* 0x000000a000007945 */ /* 0x000fe80003800200 */
        /* <DEDUP_REMOVED lines=9> */
.L_x_7:
[----:B------:R-:W-:Y:S05]  /*0400*/  BSYNC.RECONVERGENT B0 ;  /* 0x0000000000007941 */ /* 0x000fea0003800200 */
.L_x_6:
[----:B------:R-:W1:Y:S01]  /*0410*/  LDCU.64 UR4, c[0x0][0x888] ;  /* 0x00011100ff0477ac */ /* 0x000e620008000a00 */
[----:B------:R-:W-:Y:S02]  /*0420*/  UISETP.EQ.U32.AND UP1, UPT, UR6, URZ, UPT ;  /* 0x000000ff0600728c */ /* 0x000fe4000bf22070 */
[----:B------:R-:W-:Y:S02]  /*0430*/  UPLOP3.LUT UP3, UPT, UPT, UPT, UPT, 0x40, 0x4 ;  /* 0x000000000004789c */ /* 0x000fe40003f6e870 */
[----:B-1----:R-:W-:-:S04]  /*0440*/  UISETP.NE.U32.AND UP0, UPT, UR4, URZ, UPT ;  /* 0x000000ff0400728c */ /* 0x002fc8000bf05070 */
[----:B------:R-:W-:-:S04]  /*0450*/  UISETP.NE.AND.EX UP2, UPT, UR5, URZ, UPT, UP0 ;  /* 0x000000ff0500728c */ /* 0x000fc8000bf45300 */
[----:B------:R-:W-:-:S04]  /*0460*/  UISETP.EQ.OR.EX UP5, UPT, UR7, URZ, !UP2, UP1 ;  /* 0x000000ff0700728c */ /* 0x000fc8000d7a2710 */
[----:B------:R-:W-:-:S05]  /*0470*/  UP2UR UR40, UPR, URZ, 0x20 ;  /* 0x00000020ff287883 */ /* 0x000fca0008000000 */
[----:B------:R-:W-:Y:S07]  /*0480*/  BRA.U !UP5, `(.L_x_8) ;  /* 0x000000010d147547 */ /* 0x000fee000b800000 */
[----:B------:R-:W-:Y:S01]  /*0490*/  PLOP3.LUT P1, PT, PT, PT, UP4, 0x80, 0x8 ;  /* 0x000000000008781c */ /* 0x000fe20003f2f048 */
[----:B------:R-:W-:-:S12]  /*04a0*/  UPLOP3.LUT UP3, UPT, UPT, UPT, UP2, 0x40, 0x4 ;  /* 0x000000000004789c */ /* 0x000fd80003f6e820 */
[----:B-----5:R-:W-:-:S13]  /*04b0*/  @!P1 FSETP.EQ.AND P0, PT, R176, RZ, PT ;  /* 0x000000ffb000920b */ /* 0x020fda0003f02000 */
[----:B------:R-:W-:Y:S01]  /*04c0*/  @!P1 VOTEU.ANY UP0, P0 ;  /* 0x0000000000ff9886 */ /* 0x000fe20000000100 */
[----:B------:R-:W-:-:S11]  /*04d0*/  @!UP4 UPLOP3.LUT UP3, UPT, UPT, UPT, UP0, 0x80, 0x8 ;  /* 0x000000000008c89c */ /* 0x000fd60003f6f000 */
.L_x_8:
[----:B--23--:R-:W1:Y:S01]  /*04e0*/  SHFL.IDX PT, R0, R6, RZ, 0x1f ;  /* 0x00001fff06007589 */ /* 0x00ce6200000e0000 */
[----:B------:R-:W-:-:S04]  /*04f0*/  UISETP.NE.AND UP0, UPT, UR10, 0x2, UPT ;  /* 0x000000020a00788c */ /* 0x000fc8000bf05270 */
[----:B------:R-:W-:Y:S01]  /*0500*/  USEL UR52, URZ, 0x1, UP0 ;  /* 0x00000001ff347887 */ /* 0x000fe20008000000 */
[----:B-1----:R-:W-:-:S13]  /*0510*/  ISETP.NE.AND P0, PT, R0, RZ, PT ;  /* 0x000000ff0000720c */ /* 0x002fda0003f05270 */
[----:B------:R-:W-:Y:S05]  /*0520*/  @P0 BRA `(.L_x_9) ;  /* 0x0000000000400947 */ /* 0x000fea0003800000 */
[----:B------:R-:W1:Y:S01]  /*0530*/  S2UR UR5, SR_CgaCtaId ;  /* 0x00000000000579c3 */ /* 0x000e620000008800 */
[----:B------:R-:W-:Y:S01]  /*0540*/  UMOV UR6, 0x400 ;  /* 0x0000040000067882 */ /* 0x000fe20000000000 */
[----:B------:R-:W-:Y:S01]  /*0550*/  UMOV UR4, 0x1 ;  /* 0x0000000100047882 */ /* 0x000fe20000000000 */
[----:B------:R-:W-:Y:S01]  /*0560*/  ELECT P0, URZ, PT ;  /* 0x0000000000ff782f */ /* 0x000fe20003800000 */
[----:B-1----:R-:W-:Y:S02]  /*0570*/  ULEA UR5, UR5, UR6, 0x18 ;  /* 0x0000000605057291 */ /* 0x002fe4000f8ec0ff */
[----:B------:R-:W-:-:S04]  /*0580*/  UIADD3 UR6, UPT, UPT, -UR4, 0x100000, URZ ;  /* 0x0010000004067890 */ /* 0x000fc8000fffe1ff */
[----:B------:R-:W-:Y:S02]  /*0590*/  USHF.L.U32 UR7, UR6, 0xb, URZ ;  /* 0x0000000b06077899 */ /* 0x000fe400080006ff */
[----:B------:R-:W-:Y:S01]  /*05a0*/  USHF.L.U32 UR6, UR6, 0x1, URZ ;  /* 0x0000000106067899 */ /* 0x000fe200080006ff */
[----:B------:R-:W1:Y:S11]  /*05b0*/  FENCE.VIEW.ASYNC.S ;  /* 0x00000000000073c6 */ /* 0x000e760000000000 */
[----:B-1----:R1:W2:Y:S01]  /*05c0*/  SYNCS.EXCH.64 URZ, [UR5], UR6 ;  /* 0x0000000605ff75b2 */ /* 0x0022a20008000100 */
[----:B------:R1:W3:Y:S01]  /*05d0*/  SYNCS.EXCH.64 URZ, [UR5+0x18], UR6 ;  /* 0x0000180605ff75b2 */ /* 0x0002e20008000100 */
[----:B------:R1:W1:Y:S01]  /*05e0*/  SYNCS.EXCH.64 URZ, [UR5+0x8], UR6 ;  /* 0x0000080605ff75b2 */ /* 0x0002620008000100 */
[----:B------:R1:W1:Y:S01]  /*05f0*/  SYNCS.EXCH.64 URZ, [UR5+0x20], UR6 ;  /* 0x0000200605ff75b2 */ /* 0x0002620008000100 */
[----:B------:R1:W1:Y:S01]  /*0600*/  SYNCS.EXCH.64 URZ, [UR5+0x10], UR6 ;  /* 0x0000100605ff75b2 */ /* 0x0002620008000100 */
[----:B------:R1:W1:Y:S01]  /*0610*/  SYNCS.EXCH.64 URZ, [UR5+0x28], UR6 ;  /* 0x0000280605ff75b2 */ /* 0x0002620008000100 */
[----:B------:R-:W-:Y:S01]  /*0620*/  NOP ;  /* 0x0000000000007918 */ /* 0x000fe20000000000 */
.L_x_9:
[----:B------:R-:W4:Y:S01]  /*0630*/  SHFL.IDX PT, R0, R6, RZ, 0x1f ;  /* 0x00001fff06007589 */ /* 0x000f2200000e0000 */
[----:B------:R-:W-:Y:S01]  /*0640*/  NOP ;  /* 0x0000000000007918 */ /* 0x000fe20000000000 */
[----:B----4-:R-:W-:-:S13]  /*0650*/  ISETP.NE.AND P0, PT, R0, 0x1, PT ;  /* 0x000000010000780c */ /* 0x010fda0003f05270 */
[----:B------:R-:W-:Y:S05]  /*0660*/  @P0 BRA `(.L_x_10) ;  /* 0x0000000000580947 */ /* 0x000fea0003800000 */
[----:B-1----:R-:W1:Y:S01]  /*0670*/  S2UR UR6, SR_CgaCtaId ;  /* 0x00000000000679c3 */ /* 0x002e620000008800 */
[----:B------:R-:W-:Y:S01]  /*0680*/  UMOV UR7, 0x400 ;  /* 0x0000040000077882 */ /* 0x000fe20000000000 */
[----:B------:R-:W-:Y:S01]  /*0690*/  UMOV UR5, 0x20 ;  /* 0x0000002000057882 */ /* 0x000fe20000000000 */
[----:B------:R-:W-:Y:S01]  /*06a0*/  UMOV UR4, 0x80 ;  /* 0x0000008000047882 */ /* 0x000fe20000000000 */
[----:B------:R-:W-:-:S04]  /*06b0*/  UIADD3 UR8, UPT, UPT, -UR5, 0x100000, URZ ;  /* 0x0010000005087890 */ /* 0x000fc8000fffe1ff */
[----:B------:R-:W-:Y:S02]  /*06c0*/  USHF.L.U32 UR9, UR8, 0xb, URZ ;  /* 0x0000000b08097899 */ /* 0x000fe400080006ff */
[----:B------:R-:W-:Y:S02]  /*06d0*/  USHF.L.U32 UR8, UR8, 0x1, URZ ;  /* 0x0000000108087899 */ /* 0x000fe400080006ff */
[----:B------:R-:W-:-:S04]  /*06e0*/  UIADD3 UR4, UPT, UPT, -UR4, 0x100000, URZ ;  /* 0x0010000004047890 */ /* 0x000fc8000fffe1ff */
[----:B------:R-:W-:Y:S02]  /*06f0*/  USHF.L.U32 UR5, UR4, 0xb, URZ ;  /* 0x0000000b04057899 */ /* 0x000fe400080006ff */
[----:B------:R-:W-:Y:S01]  /*0700*/  USHF.L.U32 UR4, UR4, 0x1, URZ ;  /* 0x0000000104047899 */ /* 0x000fe200080006ff */
[----:B------:R-:W-:Y:S01]  /*0710*/  ELECT P0, URZ, PT ;  /* 0x0000000000ff782f */ /* 0x000fe20003800000 */
[----:B-1----:R-:W-:Y:S01]  /*0720*/  ULEA UR6, UR6, UR7, 0x18 ;  /* 0x0000000706067291 */ /* 0x002fe2000f8ec0ff */
[----:B------:R-:W1:Y:S11]  /*0730*/  FENCE.VIEW.ASYNC.S ;  /* 0x00000000000073c6 */ /* 0x000e760000000000 */
[----:B-1----:R4:W1:Y:S01]  /*0740*/  SYNCS.EXCH.64 URZ, [UR6+0x30], UR8 ;  /* 0x0000300806ff75b2 */ /* 0x0028620008000100 */
[----:B------:R4:W1:Y:S01]  /*0750*/  SYNCS.EXCH.64 URZ, [UR6+0x50], UR4 ;  /* 0x0000500406ff75b2 */ /* 0x0008620008000100 */
[----:B------:R4:W1:Y:S01]  /*0760*/  SYNCS.EXCH.64 URZ, [UR6+0x38], UR8 ;  /* 0x0000380806ff75b2 */ /* 0x0008620008000100 */
[----:B------:R4:W1:Y:S01]  /*0770*/  SYNCS.EXCH.64 URZ, [UR6+0x58], UR4 ;  /* 0x0000580406ff75b2 */ /* 0x0008620008000100 */
[----:B------:R4:W1:Y:S01]  /*0780*/  SYNCS.EXCH.64 URZ, [UR6+0x40], UR8 ;  /* 0x0000400806ff75b2 */ /* 0x0008620008000100 */
[----:B------:R4:W1:Y:S01]  /*0790*/  SYNCS.EXCH.64 URZ, [UR6+0x60], UR4 ;  /* 0x0000600406ff75b2 */ /* 0x0008620008000100 */
[----:B------:R4:W1:Y:S01]  /*07a0*/  SYNCS.EXCH.64 URZ, [UR6+0x48], UR8 ;  /* 0x0000480806ff75b2 */ /* 0x0008620008000100 */
[----:B------:R4:W1:Y:S02]  /*07b0*/  SYNCS.EXCH.64 URZ, [UR6+0x68], UR4 ;  /* 0x0000680406ff75b2 */ /* 0x0008640008000100 */
[----:B----4-:R-:W-:Y:S01]  /*07c0*/  NOP ;  /* 0x0000000000007918 */ /* 0x010fe20000000000 */
.L_x_10:
[----:B------:R-:W4:Y:S01]  /*07d0*/  SHFL.IDX PT, R0, R6, RZ, 0x1f ;  /* 0x00001fff06007589 */ /* 0x000f2200000e0000 */
[----:B------:R-:W-:Y:S01]  /*07e0*/  NOP ;  /* 0x0000000000007918 */ /* 0x000fe20000000000 */
[----:B----4-:R-:W-:-:S13]  /*07f0*/  ISETP.NE.AND P0, PT, R0, 0x3, PT ;  /* 0x000000030000780c */ /* 0x010fda0003f05270 */
[----:B------:R-:W-:Y:S05]  /*0800*/  @P0 BRA `(.L_x_11) ;  /* 0x0000000000300947 */ /* 0x000fea0003800000 */
[----:B-1----:R-:W1:Y:S01]  /*0810*/  S2UR UR5, SR_CgaCtaId ;  /* 0x00000000000579c3 */ /* 0x002e620000008800 */
        /* <DEDUP_REMOVED lines=8> */
[----:B-1----:R4:W1:Y:S01]  /*08a0*/  SYNCS.EXCH.64 URZ, [UR5+0x70], UR6 ;  /* 0x0000700605ff75b2 */ /* 0x0028620008000100 */
[----:B------:R4:W1:Y:S02]  /*08b0*/  SYNCS.EXCH.64 URZ, [UR5+0x78], UR6 ;  /* 0x0000780605ff75b2 */ /* 0x0008640008000100 */
[----:B----4-:R-:W-:Y:S01]  /*08c0*/  NOP ;  /* 0x0000000000007918 */ /* 0x010fe20000000000 */
.L_x_11:
[----:B------:R-:W4:Y:S01]  /*08d0*/  SHFL.IDX PT, R0, R6, RZ, 0x1f ;  /* 0x00001fff06007589 */ /* 0x000f2200000e0000 */
[----:B------:R-:W-:Y:S01]  /*08e0*/  NOP ;  /* 0x0000000000007918 */ /* 0x000fe20000000000 */
[----:B----4-:R-:W-:-:S13]  /*08f0*/  ISETP.NE.AND P0, PT, R0, 0x4, PT ;  /* 0x000000040000780c */ /* 0x010fda0003f05270 */
[----:B------:R-:W-:Y:S05]  /*0900*/  @P0 BRA `(.L_x_12) ;  /* 0x00000000004c0947 */ /* 0x000fea0003800000 */
[----:B-1----:R-:W1:Y:S01]  /*0910*/  S2UR UR5, SR_CgaCtaId ;  /* 0x00000000000579c3 */ /* 0x002e620000008800 */
[----:B------:R-:W-:Y:S01]  /*0920*/  UMOV UR7, 0xe0 ;  /* 0x000000e000077882 */ /* 0x000fe20000000000 */
[----:B------:R-:W-:Y:S01]  /*0930*/  UMOV UR6, 0x400 ;  /* 0x0000040000067882 */ /* 0x000fe20000000000 */
[----:B------:R-:W-:Y:S01]  /*0940*/  USEL UR7, UR7, 0x100, UP3 ;  /* 0x0000010007077887 */ /* 0x000fe20009800000 */
[----:B------:R-:W-:Y:S01]  /*0950*/  UMOV UR4, 0x1 ;  /* 0x0000000100047882 */ /* 0x000fe20000000000 */
[----:B------:R-:W-:Y:S01]  /*0960*/  ELECT P0, URZ, PT ;  /* 0x0000000000ff782f */ /* 0x000fe20003800000 */
[----:B------:R-:W-:-:S04]  /*0970*/  UIADD3 UR8, UPT, UPT, -UR4, 0x100000, URZ ;  /* 0x0010000004087890 */ /* 0x000fc8000fffe1ff */
[----:B------:R-:W-:Y:S02]  /*0980*/  USHF.L.U32 UR9, UR8, 0xb, URZ ;  /* 0x0000000b08097899 */ /* 0x000fe400080006ff */
[----:B------:R-:W-:Y:S02]  /*0990*/  USHF.L.U32 UR8, UR8, 0x1, URZ ;  /* 0x0000000108087899 */ /* 0x000fe400080006ff */
[----:B-1----:R-:W-:Y:S02]  /*09a0*/  ULEA UR5, UR5, UR6, 0x18 ;  /* 0x0000000605057291 */ /* 0x002fe4000f8ec0ff */
[----:B------:R-:W-:-:S04]  /*09b0*/  UIADD3 UR6, UPT, UPT, -UR7, 0x100000, URZ ;  /* 0x0010000007067890 */ /* 0x000fc8000fffe1ff */
[----:B------:R-:W-:Y:S02]  /*09c0*/  USHF.L.U32 UR7, UR6, 0xb, URZ ;  /* 0x0000000b06077899 */ /* 0x000fe400080006ff */
[----:B------:R-:W-:Y:S01]  /*09d0*/  USHF.L.U32 UR6, UR6, 0x1, URZ ;  /* 0x0000000106067899 */ /* 0x000fe200080006ff */
[----:B------:R-:W1:Y:S03]  /*09e0*/  FENCE.VIEW.ASYNC.S ;  /* 0x00000000000073c6 */ /* 0x000e660000000000 */
[----:B-1----:R4:W1:Y:S08]  /*09f0*/  SYNCS.EXCH.64 URZ, [UR5+0x80], UR8 ;  /* 0x0000800805ff75b2 */ /* 0x0028700008000100 */
[----:B------:R4:W1:Y:S01]  /*0a00*/  SYNCS.EXCH.64 URZ, [UR5+0x90], UR6 ;  /* 0x0000900605ff75b2 */ /* 0x0008620008000100 */
[----:B------:R4:W1:Y:S01]  /*0a10*/  SYNCS.EXCH.64 URZ, [UR5+0x88], UR8 ;  /* 0x0000880805ff75b2 */ /* 0x0008620008000100 */
[----:B------:R4:W1:Y:S02]  /*0a20*/  SYNCS.EXCH.64 URZ, [UR5+0x98], UR6 ;  /* 0x0000980605ff75b2 */ /* 0x0008640008000100 */
[----:B----4-:R-:W-:Y:S01]  /*0a30*/  NOP ;  /* 0x0000000000007918 */ /* 0x010fe20000000000 */
.L_x_12:
        /* <DEDUP_REMOVED lines=20> */
[----:B------:R4:W1:Y:S02]  /*0b80*/  SYNCS.EXCH.64 URZ, [UR6+0xb8], UR4 ;  /* 0x0000b80406ff75b2 */ /* 0x0008640008000100 */
[----:B----4-:R-:W-:Y:S01]  /*0b90*/  NOP ;  /* 0x0000000000007918 */ /* 0x010fe20000000000 */
.L_x_13:
[----:B------:R-:W4:Y:S01]  /*0ba0*/  SHFL.IDX PT, R0, R6, RZ, 0x1f ;  /* 0x00001fff06007589 */ /* 0x000f2200000e0000 */
[----:B------:R-:W1:Y:S01]  /*0bb0*/  S2UR UR48, SR_CTAID.X ;  /* 0x00000000003079c3 */ /* 0x000e620000002500 */
[----:B------:R-:W-:-:S07]  /*0bc0*/  NOP ;  /* 0x0000000000007918 */ /* 0x000fce0000000000 */
[----:B------:R-:W1:Y:S01]  /*0bd0*/  S2UR UR45, SR_CTAID.Y ;  /* 0x00000000002d79c3 */ /* 0x000e620000002600 */
[----:B----4-:R-:W-:-:S13]  /*0be0*/  ISETP.NE.AND P0, PT, R0, 0x3, PT ;  /* 0x000000030000780c */ /* 0x010fda0003f05270 */
[----:B-1----:R-:W-:Y:S05]  /*0bf0*/  @P0 BRA `(.L_x_14) ;  /* 0x0000000000380947 */ /* 0x002fea0003800000 */
        /* <DEDUP_REMOVED lines=9> */
[----:B-1----:R1:W4:Y:S01]  /*0c90*/  SYNCS.EXCH.64 URZ, [UR5+0xc0], UR6 ;  /* 0x0000c00605ff75b2 */ /* 0x0023220008000100 */
[----:B------:R1:W1:Y:S01]  /*0ca0*/  SYNCS.EXCH.64 URZ, [UR5+0xd0], UR6 ;  /* 0x0000d00605ff75b2 */ /* 0x0002620008000100 */
[----:B------:R1:W1:Y:S01]  /*0cb0*/  SYNCS.EXCH.64 URZ, [UR5+0xc8], UR6 ;  /* 0x0000c80605ff75b2 */ /* 0x0002620008000100 */
[----:B------:R1:W1:Y:S01]  /*0cc0*/  SYNCS.EXCH.64 URZ, [UR5+0xd8], UR6 ;  /* 0x0000d80605ff75b2 */ /* 0x0002620008000100 */
[----:B------:R-:W-:Y:S01]  /*0cd0*/  NOP ;  /* 0x0000000000007918 */ /* 0x000fe20000000000 */
.L_x_14:
[----:B------:R-:W-:-:S05]  /*0ce0*/  CS2R.32 R3, SR_CgaSize ;  /* 0x0000000000037805 */ /* 0x000fca0000008a00 */
[----:B------:R-:W-:-:S05]  /*0cf0*/  IMAD R3, R3, -0xa0, RZ ;  /* 0xffffff6003037824 */ /* 0x000fca00078e02ff */
[----:B-1----:R-:W-:-:S14]  /*0d00*/  R2UR UR5, R3 ;  /* 0x00000000030572ca */ /* 0x002fdc00000e0000 */
[----:B------:R-:W1:Y:S01]  /*0d10*/  LDCU UR5, c[0x0][UR5+0x2b0] ;  /* 0x00005600050577ac */ /* 0x000e620008000800 */
[----:B------:R-:W-:Y:S01]  /*0d20*/  I2FP.F32.U32 R0, UR48 ;  /* 0x0000003000007c45 */ /* 0x000fe20008201000 */
[----:B------:R-:W-:Y:S01]  /*0d30*/  NOP ;  /* 0x0000000000007918 */ /* 0x000fe20000000000 */
[----:B------:R-:W-:Y:S02]  /*0d40*/  I2FP.F32.U32 R3, UR45 ;  /* 0x0000002d00037c45 */ /* 0x000fe40008201000 */
[----:B------:R-:W-:-:S05]  /*0d50*/  CS2R.32 R2, SR_CgaSize ;  /* 0x0000000000027805 */ /* 0x000fca0000008a00 */
[----:B------:R-:W-:-:S05]  /*0d60*/  IMAD R2, R2, -0xa0, RZ ;  /* 0xffffff6002027824 */ /* 0x000fca00078e02ff */
[----:B------:R-:W-:-:S14]  /*0d70*/  R2UR UR4, R2 ;  /* 0x00000000020472ca */ /* 0x000fdc00000e0000 */
[----:B------:R-:W2:Y:S01]  /*0d80*/  LDCU UR4, c[0x0][UR4+0x2b4] ;  /* 0x00005680040477ac */ /* 0x000ea20008000800 */
[----:B------:R-:W2:Y:S01]  /*0d90*/  S2UR UR36, SR_CTAID.Z ;  /* 0x00000000002479c3 */ /* 0x000ea20000002700 */
[----:B------:R-:W3:Y:S01]  /*0da0*/  LDCU UR13, c[0x0][0xb24] ;  /* 0x00016480ff0d77ac */ /* 0x000ee20008000800 */
[----:B-1----:R-:W-:Y:S01]  /*0db0*/  FMUL R0, R0, UR5 ;  /* 0x0000000500007c20 */ /* 0x002fe20008400000 */
[----:B------:R-:W-:-:S05]  /*0dc0*/  CS2R.32 R2, SR_CgaSize ;  /* 0x0000000000027805 */ /* 0x000fca0000008a00 */
[----:B------:R-:W-:-:S05]  /*0dd0*/  IMAD R2, R2, -0xa0, RZ ;  /* 0xffffff6002027824 */ /* 0x000fca00078e02ff */
[----:B------:R-:W-:-:S14]  /*0de0*/  R2UR UR5, R2 ;  /* 0x00000000020572ca */ /* 0x000fdc00000e0000 */
[----:B------:R-:W1:Y:S01]  /*0df0*/  LDCU UR5, c[0x0][UR5+0x2a0] ;  /* 0x00005400050577ac */ /* 0x000e620008000800 */
[----:B------:R2:W4:Y:S01]  /*0e00*/  F2I.U32.TRUNC.NTZ R2, R0 ;  /* 0x0000000000027305 */ /* 0x000522000020f000 */
[----:B---3--:R-:W-:Y:S01]  /*0e10*/  UISETP.GE.AND UP0, UPT, UR13, 0x1, UPT ;  /* 0x000000010d00788c */ /* 0x008fe2000bf06270 */
[----:B--2---:R-:W-:Y:S01]  /*0e20*/  FMUL R0, R3, UR4 ;  /* 0x0000000403007c20 */ /* 0x004fe20008400000 */
[----:B------:R-:W-:-:S06]  /*0e30*/  RPCMOV.32 Rpc.LO, R3 ;  /* 0x0000000300007352 */ /* 0x000fcc0000000000 */
[----:B------:R-:W-:-:S05]  /*0e40*/  CS2R.32 R3, SR_CgaSize ;  /* 0x0000000000037805 */ /* 0x000fca0000008a00 */
[----:B------:R-:W-:-:S05]  /*0e50*/  IMAD R3, R3, -0xa0, RZ ;  /* 0xffffff6003037824 */ /* 0x000fca00078e02ff */
[----:B------:R-:W-:Y:S02]  /*0e60*/  R2UR UR4, R3 ;  /* 0x00000000030472ca */ /* 0x000fe400000e0000 */
[----:B------:R-:W-:-:S12]  /*0e70*/  RPCMOV.32 R3, Rpc.LO ;  /* 0x0000000000037353 */ /* 0x000fd80000000000 */
[----:B------:R-:W2:Y:S01]  /*0e80*/  LDCU UR4, c[0x0][UR4+0x2a4] ;  /* 0x00005480040477ac */ /* 0x000ea20008000800 */
[----:B----4-:R-:W-:Y:S01]  /*0e90*/  R2UR UR44, R2 ;  /* 0x00000000022c72ca */ /* 0x010fe200000e0000 */
[----:B------:R-:W3:-:S12]  /*0ea0*/  F2I.U32.TRUNC.NTZ R0, R0 ;  /* 0x0000000000007305 */ /* 0x000ed8000020f000 */
[----:B------:R-:W-:-:S04]  /*0eb0*/  UIADD3 UR44, UPT, UPT, -UR44, URZ, URZ ;  /* 0x000000ff2c2c7290 */ /* 0x000fc8000fffe1ff */
[----:B-1----:R-:W-:Y:S01]  /*0ec0*/  UIMAD UR44, UR5, UR44, UR48 ;  /* 0x0000002c052c72a4 */ /* 0x002fe2000f8e0230 */
[----:B---3--:R-:W-:-:S13]  /*0ed0*/  R2UR UR39, R0 ;  /* 0x00000000002772ca */ /* 0x008fda00000e0000 */
[----:B------:R-:W-:-:S04]  /*0ee0*/  UIADD3 UR39, UPT, UPT, -UR39, URZ, URZ ;  /* 0x000000ff27277290 */ /* 0x000fc8000fffe1ff */
[----:B--2---:R-:W-:Y:S01]  /*0ef0*/  UIMAD UR39, UR4, UR39, UR45 ;  /* 0x00000027042772a4 */ /* 0x004fe2000f8e022d */
[----:B------:R-:W-:Y:S06]  /*0f00*/  BAR.SYNC.DEFER_BLOCKING 0x0 ;  /* 0x0000000000007b1d */ /* 0x000fec0000010000 */
[----:B------:R-:W-:Y:S05]  /*0f10*/  BRA.U !UP0, `(.L_x_15) ;  /* 0x0000000108b87547 */ /* 0x000fea000b800000 */
[----:B------:R-:W1:Y:S01]  /*0f20*/  LDCU.128 UR4, c[0x0][0xb10] ;  /* 0x00016200ff0477ac */ /* 0x000e620008000c00 */
[----:B------:R-:W2:Y:S01]  /*0f30*/  LDCU UR15, c[0x0][0x370] ;  /* 0x00006e00ff0f77ac */ /* 0x000ea20008000800 */
[----:B------:R-:W3:Y:S01]  /*0f40*/  LDCU UR14, c[0x0][0x374] ;  /* 0x00006e80ff0e77ac */ /* 0x000ee20008000800 */
[----:B------:R-:W4:Y:S01]  /*0f50*/  LDCU UR12, c[0x0][0xb0c] ;  /* 0x00016180ff0c77ac */ /* 0x000f220008000800 */
[----:B------:R-:W2:Y:S01]  /*0f60*/  LDCU UR11, c[0x0][0xb20] ;  /* 0x00016400ff0b77ac */ /* 0x000ea20008000800 */
[----:B------:R-:W2:Y:S01]  /*0f70*/  LDCU.64 UR8, c[0x0][0xb28] ;  /* 0x00016500ff0877ac */ /* 0x000ea20008000a00 */
[----:B-1----:R-:W-:Y:S02]  /*0f80*/  UISETP.NE.AND UP0, UPT, UR6, 0x1, UPT ;  /* 0x000000010600788c */ /* 0x002fe4000bf05270 */
[----:B---3--:R-:W-:Y:S02]  /*0f90*/  UIMAD.WIDE.U32 UR18, UR14, UR7, URZ ;  /* 0x000000070e1272a5 */ /* 0x008fe4000f8e00ff */
[----:B------:R-:W-:-:S02]  /*0fa0*/  UISETP.NE.AND UP4, UPT, UR13, 0x1, UPT ;  /* 0x000000010d00788c */ /* 0x000fc4000bf85270 */
[----:B----4-:R-:W-:Y:S02]  /*0fb0*/  UISETP.NE.AND UP1, UPT, UR12, 0x1, UPT ;  /* 0x000000010c00788c */ /* 0x010fe4000bf25270 */
[----:B------:R-:W-:Y:S02]  /*0fc0*/  UIMAD.WIDE.U32 UR20, UR45, UR7, URZ ;  /* 0x000000072d1472a5 */ /* 0x000fe4000f8e00ff */
[----:B--2---:R-:W-:Y:S01]  /*0fd0*/  UIMAD.WIDE.U32 UR16, UR15, UR4, URZ ;  /* 0x000000040f1072a5 */ /* 0x004fe2000f8e00ff */
[----:B------:R-:W-:Y:S01]  /*0fe0*/  UMOV UR7, UR19 ;  /* 0x0000001300077c82 */ /* 0x000fe20008000000 */
[----:B------:R-:W-:Y:S02]  /*0ff0*/  UIMAD.WIDE.U32 UR18, UR48, UR4, URZ ;  /* 0x00000004301272a5 */ /* 0x000fe4000f8e00ff */
[----:B------:R-:W-:-:S03]  /*1000*/  @UP0 USHF.R.U32.HI UR14, URZ, UR11, UR7 ;  /* 0x0000000bff0e0299 */ /* 0x000fc60008011607 */
[----:B------:R-:W-:Y:S02]  /*1010*/  @UP1 USHF.R.U32.HI UR15, URZ, UR5, UR17 ;  /* 0x00000005ff0f1299 */ /* 0x000fe40008011611 */
[----:B------:R-:W-:Y:S02]  /*1020*/  UIMAD.WIDE.U32 UR16, UR14, UR8, URZ ;  /* 0x000000080e1072a5 */ /* 0x000fe4000f8e00ff */
[----:B------:R-:W-:Y:S02]  /*1030*/  USHF.R.U32.HI UR21, URZ, UR11, UR21 ;  /* 0x0000000bff157299 */ /* 0x000fe40008011615 */
[----:B------:R-:W-:Y:S02]  /*1040*/  UIMAD.WIDE.U32 UR22, UR15, UR8, URZ ;  /* 0x000000080f1672a5 */ /* 0x000fe4000f8e00ff */
[----:B------:R-:W-:Y:S02]  /*1050*/  @UP4 USHF.R.U32.HI UR14, URZ, UR9, UR17 ;  /* 0x00000009ff0e4299 */ /* 0x000fe40008011611 */
[----:B------:R-:W-:-:S02]  /*1060*/  USHF.R.U32.HI UR19, URZ, UR5, UR19 ;  /* 0x00000005ff137299 */ /* 0x000fc40008011613 */
[----:B------:R-:W-:Y:S02]  /*1070*/  USEL UR21, UR45, UR21, !UP0 ;  /* 0x000000152d157287 */ /* 0x000fe4000c000000 */
[----:B------:R-:W-:Y:S02]  /*1080*/  @UP4 USHF.R.U32.HI UR15, URZ, UR9, UR23 ;  /* 0x00000009ff0f4299 */ /* 0x000fe40008011617 */
[----:B------:R-:W-:Y:S02]  /*1090*/  UIMAD UR14, UR14, UR13, URZ ;  /* 0x0000000d0e0e72a4 */ /* 0x000fe4000f8e02ff */
[----:B------:R-:W-:Y:S02]  /*10a0*/  USEL UR19, UR48, UR19, !UP1 ;  /* 0x0000001330137287 */ /* 0x000fe4000c800000 */
[----:B------:R-:W-:Y:S02]  /*10b0*/  UIMAD UR4, UR15, UR13, URZ ;  /* 0x0000000d0f0472a4 */ /* 0x000fe4000f8e02ff */
[----:B------:R-:W-:-:S02]  /*10c0*/  UISETP.GE.AND UP0, UPT, UR21, UR14, UPT ;  /* 0x0000000e1500728c */ /* 0x000fc4000bf06270 */
[----:B------:R-:W-:Y:S02]  /*10d0*/  UIMAD.WIDE.U32 UR22, UR21, UR8, URZ ;  /* 0x00000008151672a5 */ /* 0x000fe4000f8e00ff */
[----:B------:R-:W-:Y:S02]  /*10e0*/  UISETP.GE.OR UP0, UPT, UR19, UR4, UP0 ;  /* 0x000000041300728c */ /* 0x000fe40008706670 */
[----:B------:R-:W-:Y:S02]  /*10f0*/  USHF.R.U32.HI UR4, URZ, UR9, UR23 ;  /* 0x00000009ff047299 */ /* 0x000fe40008011617 */
[----:B------:R-:W-:Y:S02]  /*1100*/  UIMAD.WIDE.U32 UR16, UR19, UR8, URZ ;  /* 0x00000008131072a5 */ /* 0x000fe4000f8e00ff */
[----:B------:R-:W-:Y:S02]  /*1110*/  USEL UR4, UR21, UR4, !UP4 ;  /* 0x0000000415047287 */ /* 0x000fe4000e000000 */
[----:B------:R-:W-:-:S02]  /*1120*/  UIADD3 UR5, UPT, UPT, -UR21, URZ, URZ ;  /* 0x000000ff15057290 */ /* 0x000fc4000fffe1ff */
[----:B------:R-:W-:Y:S02]  /*1130*/  UIADD3 UR8, UPT, UPT, -UR4, URZ, URZ ;  /* 0x000000ff04087290 */ /* 0x000fe4000fffe1ff */
[----:B------:R-:W-:Y:S02]  /*1140*/  @!UP0 USHF.R.U32.HI UR9, URZ, UR9, UR17 ;  /* 0x00000009ff098299 */ /* 0x000fe40008011611 */
[----:B------:R-:W-:Y:S02]  /*1150*/  UIMAD UR8, UR13, UR8, UR21 ;  /* 0x000000080d0872a4 */ /* 0x000fe4000f8e0215 */
[----:B------:R-:W-:Y:S02]  /*1160*/  @!UP0 USEL UR9, UR19, UR9, !UP4 ;  /* 0x0000000913098287 */ /* 0x000fe4000e000000 */
[----:B------:R-:W-:Y:S02]  /*1170*/  UIADD3 UR7, UPT, UPT, -UR19, URZ, URZ ;  /* 0x000000ff13077290 */ /* 0x000fe4000fffe1ff */
[----:B------:R-:W-:-:S02]  /*1180*/  @!UP0 UIMAD UR8, UR8, UR15, UR9 ;  /* 0x0000000f080882a4 */ /* 0x000fc4000f8e0209 */
[----:B------:R-:W-:Y:S02]  /*1190*/  @!UP0 UIADD3 UR4, UPT, UPT, UR4, -UR9, URZ ;  /* 0x8000000904048290 */ /* 0x000fe4000fffe0ff */
[----:B------:R-:W-:Y:S02]  /*11a0*/  UIMAD UR5, UR6, UR5, UR45 ;  /* 0x00000005060572a4 */ /* 0x000fe4000f8e022d */
[----:B------:R-:W-:Y:S02]  /*11b0*/  @!UP0 UIMAD UR21, UR4, UR13, UR19 ;  /* 0x0000000d041582a4 */ /* 0x000fe4000f8e0213 */
[----:B------:R-:W-:Y:S01]  /*11c0*/  UIMAD UR7, UR12, UR7, UR48 ;  /* 0x000000070c0772a4 */ /* 0x000fe2000f8e0230 */
[----:B------:R-:W-:Y:S01]  /*11d0*/  @!UP0 UMOV UR19, UR8 ;  /* 0x0000000800138c82 */ /* 0x000fe20008000000 */
[----:B------:R-:W-:Y:S02]  /*11e0*/  UIMAD UR45, UR21, UR6, UR5 ;  /* 0x00000006152d72a4 */ /* 0x000fe4000f8e0205 */
[----:B------:R-:W-:-:S12]  /*11f0*/  UIMAD UR48, UR19, UR12, UR7 ;  /* 0x0000000c133072a4 */ /* 0x000fd8000f8e0207 */
.L_x_15:
[----:B------:R-:W1:Y:S01]  /*1200*/  LDCU UR4, c[0x0][0xb30] ;  /* 0x00016600ff0477ac */ /* 0x000e620008000800 */
[----:B------:R-:W2:Y:S01]  /*1210*/  S2UR UR38, SR_CgaCtaId ;  /* 0x00000000002679c3 */ /* 0x000ea20000008800 */
[----:B-1----:R-:W-:-:S09]  /*1220*/  UISETP.NE.AND UP0, UPT, UR4, 0x1, UPT ;  /* 0x000000010400788c */ /* 0x002fd2000bf05270 */
[----:B--2---:R-:W-:Y:S05]  /*1230*/  BRA.U UP0, `(.L_x_16) ;  /* 0x0000000100407547 */ /* 0x004fea000b800000 */
[----:B------:R-:W1:Y:S01]  /*1240*/  LDCU.128 UR4, c[0x0][0xb10] ;  /* 0x00016200ff0477ac */ /* 0x000e620008000c00 */
[----:B------:R-:W2:Y:S01]  /*1250*/  LDCU UR9, c[0x0][0xb0c] ;  /* 0x00016180ff0977ac */ /* 0x000ea20008000800 */
[----:B------:R-:W3:Y:S01]  /*1260*/  LDCU UR8, c[0x0][0xb20] ;  /* 0x00016400ff0877ac */ /* 0x000ee20008000800 */
[----:B-1----:R-:W-:Y:S02]  /*1270*/  UIMAD.WIDE.U32 UR14, UR48, UR4, URZ ;  /* 0x00000004300e72a5 */ /* 0x002fe4000f8e00ff */
[----:B------:R-:W-:Y:S02]  /*1280*/  UIMAD.WIDE.U32 UR12, UR45, UR7, URZ ;  /* 0x000000072d0c72a5 */ /* 0x000fe4000f8e00ff */
[----:B--2---:R-:W-:Y:S02]  /*1290*/  UISETP.NE.AND UP1, UPT, UR9, 0x1, UPT ;  /* 0x000000010900788c */ /* 0x004fe4000bf25270 */
[----:B------:R-:W-:Y:S01]  /*12a0*/  UISETP.NE.AND UP0, UPT, UR6, 0x1, UPT ;  /* 0x000000010600788c */ /* 0x000fe2000bf05270 */
[----:B------:R-:W-:Y:S01]  /*12b0*/  UMOV UR7, UR15 ;  /* 0x0000000f00077c82 */ /* 0x000fe20008000000 */
[----:B---3--:R-:W-:-:S02]  /*12c0*/  USHF.R.U32.HI UR8, URZ, UR8, UR13 ;  /* 0x00000008ff087299 */ /* 0x008fc4000801160d */
[----:B------:R-:W-:Y:S02]  /*12d0*/  USHF.R.U32.HI UR5, URZ, UR5, UR7 ;  /* 0x00000005ff057299 */ /* 0x000fe40008011607 */
[----:B------:R-:W-:Y:S02]  /*12e0*/  USEL UR8, UR45, UR8, !UP0 ;  /* 0x000000082d087287 */ /* 0x000fe4000c000000 */
[----:B------:R-:W-:-:S04]  /*12f0*/  USEL UR5, UR48, UR5, !UP1 ;  /* 0x0000000530057287 */ /* 0x000fc8000c800000 */
[----:B------:R-:W-:Y:S02]  /*1300*/  UIADD3 UR4, UPT, UPT, UR5, -UR8, URZ ;  /* 0x8000000805047290 */ /* 0x000fe4000fffe0ff */
[----:B------:R-:W-:Y:S02]  /*1310*/  UIADD3 UR5, UPT, UPT, -UR5, UR8, URZ ;  /* 0x0000000805057290 */ /* 0x000fe4000fffe1ff */
[----:B------:R-:W-:Y:S02]  /*1320*/  UIMAD UR45, UR4, UR6, UR45 ;  /* 0x00000006042d72a4 */ /* 0x000fe4000f8e022d */
[----:B------:R-:W-:-:S12]  /*1330*/  UIMAD UR48, UR5, UR9, UR48 ;  /* 0x00000009053072a4 */ /* 0x000fd8000f8e0230 */
.L_x_16:
[----:B------:R-:W-:Y:S01]  /*1340*/  BAR.SYNC.DEFER_BLOCKING 0x0 ;  /* 0x0000000000007b1d */ /* 0x000fe20000010000 */
[----:B------:R-:W-:Y:S01]  /*1350*/  UISETP.NE.AND UP0, UPT, UR10, 0x2, UPT ;  /* 0x000000020a00788c */ /* 0x000fe2000bf05270 */
[----:B------:R-:W-:Y:S02]  /*1360*/  ISETP.NE.OR P2, PT, R4, 0x2, !P2 ;  /* 0x000000020400780c */ /* 0x000fe40005745670 */
[----:B------:R-:W-:Y:S02]  /*1370*/  LOP3.LUT R14, R5, 0x1f, RZ, 0xc0, !PT ;  /* 0x0000001f050e7812 */ /* 0x000fe400078ec0ff */
[----:B------:R-:W1:Y:S04]  /*1380*/  LDCU UR37, c[0x0][0xb24] ;  /* 0x00016480ff2577ac */ /* 0x000e680008000800 */
[----:B------:R-:W-:Y:S05]  /*1390*/  BRA.U UP0, `(.L_x_17) ;  /* 0x0000001100447547 */ /* 0x000fea000b800000 */
[----:B------:R-:W2:Y:S01]  /*13a0*/  LDCU UR26, c[0x0][0x38c] ;  /* 0x00007180ff1a77ac */ /* 0x000ea20008000800 */
[----:B------:R-:W-:Y:S01]  /*13b0*/  HFMA2 R9, -RZ, RZ, 0, 0 ;  /* 0x00000000ff097431 */ /* 0x000fe200000001ff */
[----:B------:R-:W-:Y:S01]  /*13c0*/  ISETP.EQ.OR P1, PT, R14, RZ, P2 ;  /* 0x000000ff0e00720c */ /* 0x000fe20001722670 */
[----:B------:R-:W-:Y:S01]  /*13d0*/  IMAD.MOV.U32 R0, RZ, RZ, 0x1 ;  /* 0x00000001ff007424 */ /* 0x000fe200078e00ff */
[----:B------:R-:W-:Y:S01]  /*13e0*/  MOV R10, RZ ;  /* 0x000000ff000a7202 */ /* 0x000fe20000000f00 */
[----:B------:R-:W-:Y:S01]  /*13f0*/  IMAD.MOV.U32 R12, RZ, RZ, RZ ;  /* 0x000000ffff0c7224 */ /* 0x000fe200078e00ff */
[----:B------:R-:W3:Y:S01]  /*1400*/  LDCU UR21, c[0x0][0x370] ;  /* 0x00006e00ff1577ac */ /* 0x000ee20008000800 */
[----:B------:R-:W-:Y:S01]  /*1410*/  IMAD.MOV.U32 R11, RZ, RZ, 0x1 ;  /* 0x00000001ff0b7424 */ /* 0x000fe200078e00ff */
[----:B------:R-:W4:Y:S01]  /*1420*/  LDCU.64 UR30, c[0x0][0x348] ;  /* 0x00006900ff1e77ac */ /* 0x000f220008000a00 */
[----:B------:R-:W1:Y:S01]  /*1430*/  LDCU UR15, c[0x0][0x374] ;  /* 0x00006e80ff0f77ac */ /* 0x000e620008000800 */
[----:B--2---:R-:W-:Y:S01]  /*1440*/  UIADD3 UR4, UPT, UPT, UR26, 0x3f, URZ ;  /* 0x0000003f1a047890 */ /* 0x004fe2000fffe0ff */
[----:B------:R-:W-:-:S03]  /*1450*/  UMOV UR24, URZ ;  /* 0x000000ff00187c82 */ /* 0x000fc60008000000 */
[----:B------:R-:W-:-:S04]  /*1460*/  USHF.R.S32.HI UR28, URZ, 0x1f, UR4 ;  /* 0x0000001fff1c7899 */ /* 0x000fc80008011404 */
[----:B------:R-:W-:Y:S02]  /*1470*/  ULEA.HI UR28, UR28, UR4, URZ, 0x6 ;  /* 0x000000041c1c7291 */ /* 0x000fe4000f8f30ff */
[----:B------:R-:W-:Y:S02]  /*1480*/  UIADD3 UR4, UPT, UPT, UR26, -0x1, URZ ;  /* 0xffffffff1a047890 */ /* 0x000fe4000fffe0ff */
[----:B------:R-:W-:Y:S02]  /*1490*/  USHF.R.S32.HI UR28, URZ, 0x6, UR28 ;  /* 0x00000006ff1c7899 */ /* 0x000fe4000801141c */
[----:B------:R-:W-:Y:S02]  /*14a0*/  UISETP.GE.U32.AND UP1, UPT, UR4, -0x7f, UPT ;  /* 0xffffff810400788c */ /* 0x000fe4000bf26070 */
[----:B------:R-:W-:Y:S02]  /*14b0*/  UISETP.LT.U32.AND UP0, UPT, UR28, 0x3, UPT ;  /* 0x000000031c00788c */ /* 0x000fe4000bf01070 */
[----:B------:R-:W-:-:S02]  /*14c0*/  UIADD3 UR26, UPT, UPT, UR26, 0x7e, URZ ;  /* 0x0000007e1a1a7890 */ /* 0x000fc4000fffe0ff */
[----:B------:R-:W-:-:S04]  /*14d0*/  USEL UR27, UR28, 0x3, UP0 ;  /* 0x000000031c1b7887 */ /* 0x000fc80008000000 */
[----:B------:R-:W-:Y:S02]  /*14e0*/  UIADD3 UR14, UPT, UPT, UR27, -0x1, URZ ;  /* 0xffffffff1b0e7890 */ /* 0x000fe4000fffe0ff */
[----:B------:R-:W-:Y:S02]  /*14f0*/  @UP1 UIADD3 UR14, UPT, UPT, UR27, URZ, URZ ;  /* 0x000000ff1b0e1290 */ /* 0x000fe4000fffe0ff */
[----:B------:R-:W-:Y:S02]  /*1500*/  UIADD3 UR25, UPT, UPT, UR28, -UR27, URZ ;  /* 0x8000001b1c197290 */ /* 0x000fe4000fffe0ff */
[----:B-1-34-:R-:W-:-:S12]  /*1510*/  UIADD3 UR14, UPT, UPT, UR14, 0x1, URZ ;  /* 0x000000010e0e7890 */ /* 0x01afd8000fffe0ff */
.L_x_35:
[----:B------:R-:W-:Y:S01]  /*1520*/  UISETP.NE.AND UP0, UPT, UR38, URZ, UPT ;  /* 0x000000ff2600728c */ /* 0x000fe2000bf05270 */
[----:B------:R-:W1:Y:S08]  /*1530*/  S2UR UR38, SR_CgaCtaId ;  /* 0x00000000002679c3 */ /* 0x000e700000008800 */
[----:B------:R-:W-:Y:S05]  /*1540*/  BRA.U UP0, `(.L_x_18) ;  /* 0x0000000100347547 */ /* 0x000fea000b800000 */
[----:B------:R-:W2:Y:S01]  /*1550*/  S2R R2, SR_CgaCtaId ;  /* 0x0000000000027919 */ /* 0x000ea20000008800 */
[----:B------:R-:W-:-:S04]  /*1560*/  MOV R3, 0x400 ;  /* 0x0000040000037802 */ /* 0x000fc80000000f00 */
[----:B--2---:R-:W-:Y:S02]  /*1570*/  LEA R2, R2, R3, 0x18 ;  /* 0x0000000302027211 */ /* 0x004fe400078ec0ff */
[----:B------:R-:W-:-:S03]  /*1580*/  SHF.L.U32 R3, R11, 0x1f, RZ ;  /* 0x0000001f0b037819 */ /* 0x000fc600000006ff */
[----:B------:R-:W-:-:S04]  /*1590*/  IMAD R2, R10, 0x8, R2 ;  /* 0x000000080a027824 */ /* 0x000fc800078e0202 */
[----:B------:R-:W2:Y:S02]  /*15a0*/  SYNCS.PHASECHK.TRANS64.TRYWAIT P0, [R2+URZ+0xd0], R3 ;  /* 0x0000d003020075a7 */ /* 0x000ea400080011ff */
[----:B--2---:R-:W-:Y:S05]  /*15b0*/  @!P0 BRA `(.L_x_19) ;  /* 0x000000c400848947 */ /* 0x004fea0003800000 */
.L_x_304:
[----:B------:R2:W-:Y:S02]  /*15c0*/  SYNCS.ARRIVE.TRANS64.A1T0 RZ, [R2+URZ+0xc0], RZ ;  /* 0x0000c0ff02ff79a7 */ /* 0x0005e400081000ff */
[----:B--2---:R-:W-:-:S05]  /*15d0*/  VIADD R2, R10, 0x1 ;  /* 0x000000010a027836 */ /* 0x004fca0000000000 */
[----:B------:R-:W-:-:S04]  /*15e0*/  ISETP.NE.AND P0, PT, R2, 0x2, PT ;  /* 0x000000020200780c */ /* 0x000fc80003f05270 */
[----:B------:R-:W-:Y:S02]  /*15f0*/  SEL R3, RZ, 0x1, P0 ;  /* 0x00000001ff037807 */ /* 0x000fe40000000000 */
[----:B------:R-:W-:Y:S02]  /*1600*/  SEL R10, R2, RZ, P0 ;  /* 0x000000ff020a7207 */ /* 0x000fe40000000000 */
[----:B------:R-:W-:-:S07]  /*1610*/  LOP3.LUT R11, R11, R3, RZ, 0x3c, !PT ;  /* 0x000000030b0b7212 */ /* 0x000fce00078e3cff */
.L_x_18:
[----:B------:R-:W-:Y:S01]  /*1620*/  UMOV UR13, 0x400 ;  /* 0x00000400000d7882 */ /* 0x000fe20000000000 */
[----:B------:R-:W-:Y:S01]  /*1630*/  SHF.L.U32 R2, R0, 0x1f, RZ ;  /* 0x0000001f00027819 */ /* 0x000fe200000006ff */
[----:B-1----:R-:W-:Y:S02]  /*1640*/  ULEA UR13, UR38, UR13, 0x18 ;  /* 0x0000000d260d7291 */ /* 0x002fe4000f8ec0ff */
[----:B------:R-:W-:Y:S02]  /*1650*/  UISETP.GE.U32.AND UP0, UPT, UR26, 0x7f, UPT ;  /* 0x0000007f1a00788c */ /* 0x000fe4000bf06070 */
[----:B------:R-:W-:Y:S02]  /*1660*/  ULEA UR4, UR24, UR13, 0x3 ;  /* 0x0000000d18047291 */ /* 0x000fe4000f8e18ff */
[----:B------:R-:W-:Y:S02]  /*1670*/  USHF.L.U32 UR35, UR48, 0x7, URZ ;  /* 0x0000000730237899 */ /* 0x000fe400080006ff */
[----:B------:R-:W-:Y:S01]  /*1680*/  USHF.L.U32 UR11, UR45, 0x8, URZ ;  /* 0x000000082d0b7899 */ /* 0x000fe200080006ff */
[----:B------:R-:W-:-:S04]  /*1690*/  UMOV UR5, URZ ;  /* 0x000000ff00057c82 */ /* 0x000fc80008000000 */
[----:B------:R1:W2:Y:S01]  /*16a0*/  SYNCS.PHASECHK.TRANS64.TRYWAIT P0, [UR4+0x18], R2 ;  /* 0x00001802ff0075a7 */ /* 0x0002a20008001104 */
[----:B------:R-:W-:Y:S06]  /*16b0*/  BRA.U !UP0, `(.L_x_20) ;  /* 0x0000000108a87547 */ /* 0x000fec000b800000 */
[----:B------:R-:W-:Y:S01]  /*16c0*/  UMOV UR4, URZ ;  /* 0x000000ff00047c82 */ /* 0x000fe20008000000 */
[----:B------:R-:W-:-:S05]  /*16d0*/  UMOV UR20, UR24 ;  /* 0x0000001800147c82 */ /* 0x000fca0008000000 */
.L_x_25:
[----:B---3--:R-:W-:Y:S01]  /*16e0*/  ULEA UR33, UR20, UR13, 0x3 ;  /* 0x0000000d14217291 */ /* 0x008fe2000f8e18ff */
[----:B--2---:R-:W-:Y:S01]  /*16f0*/  @!P2 MOV R3, 0xc000 ;  /* 0x0000c0000003a802 */ /* 0x004fe20000000f00 */
[----:B--2-4-:R-:W-:Y:S10]  /*1700*/  @P0 BRA `(.L_x_21) ;  /* 0x00000000000c0947 */ /* 0x014ff40003800000 */
[----:B-1----:R-:W-:-:S04]  /*1710*/  SHF.L.U32 R2, R0, 0x1f, RZ ;  /* 0x0000001f00027819 */ /* 0x002fc800000006ff */
[----:B------:R-:W1:Y:S02]  /*1720*/  SYNCS.PHASECHK.TRANS64.TRYWAIT P0, [UR33+0x18], R2 ;  /* 0x00001802ff0075a7 */ /* 0x000e640008001121 */
[----:B-1----:R-:W-:Y:S05]  /*1730*/  @!P0 BRA `(.L_x_22) ;  /* 0x000000c400388947 */ /* 0x002fea0003800000 */
.L_x_21:
[----:B------:R2:W-:Y:S01]  /*1740*/  @!P2 SYNCS.ARRIVE.TRANS64 RZ, [UR33], R3 ;  /* 0x00000003ffffa9a7 */ /* 0x0005e20008000021 */
[----:B------:R-:W-:Y:S04]  /*1750*/  BSSY.RECONVERGENT B0, `(.L_x_23) ;  /* 0x0000003000007945 */ /* 0x000fe80003800200 */
[----:B------:R-:W-:Y:S05]  /*1760*/  @P1 BRA `(.L_x_24) ;  /* 0x0000000000041947 */ /* 0x000fea0003800000 */
[----:B------:R-:W-:Y:S05]  /*1770*/  BPT.TRAP 0x1 ;  /* 0x000000040000795c */ /* 0x000fea0000300000 */
.L_x_24:
[----:B------:R-:W-:Y:S05]  /*1780*/  BSYNC.RECONVERGENT B0 ;  /* 0x0000000000007941 */ /* 0x000fea0003800200 */
.L_x_23:
[----:B------:R-:W-:Y:S02]  /*1790*/  UIADD3 UR24, UPT, UPT, UR20, 0x1, URZ ;  /* 0x0000000114187890 */ /* 0x000fe4000fffe0ff */
[----:B------:R-:W-:Y:S02]  /*17a0*/  ULEA UR32, UR20, UR13, 0xe ;  /* 0x0000000d14207291 */ /* 0x000fe4000f8e70ff */
[----:B------:R-:W-:Y:S02]  /*17b0*/  UISETP.NE.AND UP0, UPT, UR24, 0x3, UPT ;  /* 0x000000031800788c */ /* 0x000fe4000bf05270 */
[----:B------:R-:W-:Y:S02]  /*17c0*/  UIADD3 UR18, UP1, UPT, UR30, 0x80, URZ ;  /* 0x000000801e127890 */ /* 0x000fe4000ff3e0ff */
[----:B------:R-:W-:Y:S02]  /*17d0*/  USEL UR6, URZ, 0x1, UP0 ;  /* 0x00000001ff067887 */ /* 0x000fe40008000000 */
[----:B------:R-:W-:-:S02]  /*17e0*/  USEL UR24, UR24, URZ, UP0 ;  /* 0x000000ff18187287 */ /* 0x000fc40008000000 */
[----:B------:R-:W-:Y:S02]  /*17f0*/  ULEA UR8, UR20, UR13, 0xf ;  /* 0x0000000d14087291 */ /* 0x000fe4000f8e78ff */
[----:B------:R-:W-:Y:S01]  /*1800*/  UIADD3 UR16, UP0, UPT, UR30, 0x180, URZ ;  /* 0x000001801e107890 */ /* 0x000fe2000ff1e0ff */
[----:B------:R-:W-:Y:S01]  /*1810*/  LOP3.LUT R0, R0, UR6, RZ, 0x3c, !PT ;  /* 0x0000000600007c12 */ /* 0x000fe2000f8e3cff */
[----:B------:R-:W-:Y:S02]  /*1820*/  ULEA UR5, UR24, UR13, 0x3 ;  /* 0x0000000d18057291 */ /* 0x000fe4000f8e18ff */
[----:B------:R-:W-:Y:S01]  /*1830*/  USHF.L.U32 UR34, UR4, 0x6, URZ ;  /* 0x0000000604227899 */ /* 0x000fe200080006ff */
[----:B-1----:R-:W-:Y:S01]  /*1840*/  SHF.L.U32 R2, R0, 0x1f, RZ ;  /* 0x0000001f00027819 */ /* 0x002fe200000006ff */
[----:B------:R-:W-:Y:S02]  /*1850*/  UIADD3.X UR19, UPT, UPT, URZ, UR31, URZ, UP1, !UPT ;  /* 0x0000001fff137290 */ /* 0x000fe40008ffe4ff */
[----:B------:R-:W-:-:S02]  /*1860*/  UIADD3 UR32, UPT, UPT, UR32, 0x10800, URZ ;  /* 0x0001080020207890 */ /* 0x000fc4000fffe0ff */
[----:B------:R-:W-:Y:S01]  /*1870*/  UIADD3 UR8, UPT, UPT, UR8, 0x1c800, URZ ;  /* 0x0001c80008087890 */ /* 0x000fe2000fffe0ff */
[----:B------:R3:W4:Y:S01]  /*1880*/  SYNCS.PHASECHK.TRANS64.TRYWAIT P0, [UR5+0x18], R2 ;  /* 0x00001802ff0075a7 */ /* 0x0007220008001105 */
[----:B------:R-:W-:Y:S01]  /*1890*/  UIADD3.X UR17, UPT, UPT, URZ, UR31, URZ, UP0, !UPT ;  /* 0x0000001fff117290 */ /* 0x000fe200087fe4ff */
[----:B------:R-:W-:Y:S01]  /*18a0*/  UMOV UR6, 0x0 ;  /* 0x0000000000067882 */ /* 0x000fe20000000000 */
[----:B------:R-:W-:Y:S01]  /*18b0*/  UMOV UR7, 0x10000000 ;  /* 0x1000000000077882 */ /* 0x000fe20000000000 */
[----:B------:R-:W-:Y:S01]  /*18c0*/  UMOV UR12, UR36 ;  /* 0x00000024000c7c82 */ /* 0x000fe20008000000 */
[----:B------:R-:W-:Y:S01]  /*18d0*/  UMOV UR9, UR33 ;  /* 0x0000002100097c82 */ /* 0x000fe20008000000 */
[----:B------:R-:W-:Y:S01]  /*18e0*/  UMOV UR10, UR34 ;  /* 0x00000022000a7c82 */ /* 0x000fe20008000000 */
[----:B------:R3:W-:Y:S01]  /*18f0*/  UTMALDG.3D [UR32], [UR18], desc[UR6] ;  /* 0x00000620120075b4 */ /* 0x0007e20008011000 */
[----:B------:R-:W-:Y:S01]  /*1900*/  UIADD3 UR4, UPT, UPT, UR4, 0x1, URZ ;  /* 0x0000000104047890 */ /* 0x000fe2000fffe0ff */
[----:B------:R-:W-:Y:S01]  /*1910*/  UMOV UR5, UR14 ;  /* 0x0000000e00057c82 */ /* 0x000fe20008000000 */
[----:B------:R-:W-:-:S02]  /*1920*/  UMOV UR20, UR24 ;  /* 0x0000001800147c82 */ /* 0x000fc40008000000 */
[----:B------:R-:W-:Y:S01]  /*1930*/  UISETP.NE.AND UP0, UPT, UR4, UR14, UPT ;  /* 0x0000000e0400728c */ /* 0x000fe2000bf05270 */
[----:B------:R3:W-:Y:S08]  /*1940*/  UTMALDG.3D [UR8], [UR16], desc[UR6] ;  /* 0x00000608100075b4 */ /* 0x0007f00008011000 */
[----:B------:R-:W-:Y:S05]  /*1950*/  BRA.U UP0, `(.L_x_25) ;  /* 0xfffffffd00607547 */ /* 0x000fea000b83ffff */
.L_x_20:
[----:B--2-4-:R-:W-:Y:S01]  /*1960*/  PLOP3.LUT P0, PT, PT, PT, UP3, 0x80, 0x8 ;  /* 0x000000000008781c */ /* 0x014fe20003f0f038 */
[----:B------:R-:W-:Y:S01]  /*1970*/  ULEA UR4, UR24, UR13, 0x3 ;  /* 0x0000000d18047291 */ /* 0x000fe2000f8e18ff */
[----:B-1-3--:R-:W-:Y:S01]  /*1980*/  SHF.L.U32 R2, R0, 0x1f, RZ ;  /* 0x0000001f00027819 */ /* 0x00afe200000006ff */
[----:B------:R-:W-:-:S10]  /*1990*/  UISETP.GT.AND UP0, UPT, UR28, UR27, UPT ;  /* 0x0000001b1c00728c */ /* 0x000fd4000bf04270 */
[----:B------:R-:W-:Y:S01]  /*19a0*/  @!P0 SYNCS.ARRIVE.TRANS64.A1T0 RZ, [UR13+0x78], RZ ;  /* 0x000078ffffff89a7 */ /* 0x000fe2000810000d */
[----:B------:R1:W2:Y:S01]  /*19b0*/  SYNCS.PHASECHK.TRANS64.TRYWAIT P0, [UR4+0x18], R2 ;  /* 0x00001802ff0075a7 */ /* 0x0002a20008001104 */
[----:B------:R-:W-:Y:S05]  /*19c0*/  BRA.U !UP0, `(.L_x_26) ;  /* 0x0000000108ac7547 */ /* 0x000fea000b800000 */
[----:B------:R-:W-:Y:S01]  /*19d0*/  UIADD3 UR4, UPT, UPT, UR25, UR5, URZ ;  /* 0x0000000519047290 */ /* 0x000fe2000fffe0ff */
[----:B------:R-:W-:-:S11]  /*19e0*/  UMOV UR29, UR24 ;  /* 0x00000018001d7c82 */ /* 0x000fd60008000000 */
.L_x_31:
[----:B------:R-:W-:Y:S01]  /*19f0*/  ULEA UR17, UR29, UR13, 0x3 ;  /* 0x0000000d1d117291 */ /* 0x000fe2000f8e18ff */
[----:B--2---:R-:W-:Y:S01]  /*1a00*/  @!P2 MOV R3, 0xc000 ;  /* 0x0000c0000003a802 */ /* 0x004fe20000000f00 */
[----:B--2-4-:R-:W-:Y:S10]  /*1a10*/  @P0 BRA `(.L_x_27) ;  /* 0x00000000000c0947 */ /* 0x014ff40003800000 */
[----:B-1----:R-:W-:-:S04]  /*1a20*/  SHF.L.U32 R2, R0, 0x1f, RZ ;  /* 0x0000001f00027819 */ /* 0x002fc800000006ff */
[----:B------:R-:W1:Y:S02]  /*1a30*/  SYNCS.PHASECHK.TRANS64.TRYWAIT P0, [UR17+0x18], R2 ;  /* 0x00001802ff0075a7 */ /* 0x000e640008001111 */
[----:B-1----:R-:W-:Y:S05]  /*1a40*/  @!P0 BRA `(.L_x_28) ;  /* 0x000000c0008c8947 */ /* 0x002fea0003800000 */
.L_x_27:
[----:B------:R2:W-:Y:S01]  /*1a50*/  @!P2 SYNCS.ARRIVE.TRANS64 RZ, [UR17], R3 ;  /* 0x00000003ffffa9a7 */ /* 0x0005e20008000011 */
[----:B------:R-:W-:Y:S04]  /*1a60*/  BSSY.RECONVERGENT B0, `(.L_x_29) ;  /* 0x0000003000007945 */ /* 0x000fe80003800200 */
[----:B------:R-:W-:Y:S05]  /*1a70*/  @P1 BRA `(.L_x_30) ;  /* 0x0000000000041947 */ /* 0x000fea0003800000 */
[----:B------:R-:W-:Y:S05]  /*1a80*/  BPT.TRAP 0x1 ;  /* 0x000000040000795c */ /* 0x000fea0000300000 */
.L_x_30:
[----:B------:R-:W-:Y:S05]  /*1a90*/  BSYNC.RECONVERGENT B0 ;  /* 0x0000000000007941 */ /* 0x000fea0003800200 */
.L_x_29:
[----:B------:R-:W-:Y:S02]  /*1aa0*/  UIADD3 UR24, UPT, UPT, UR29, 0x1, URZ ;  /* 0x000000011d187890 */ /* 0x000fe4000fffe0ff */
[----:B------:R-:W-:Y:S02]  /*1ab0*/  ULEA UR16, UR29, UR13, 0xe ;  /* 0x0000000d1d107291 */ /* 0x000fe4000f8e70ff */
[----:B------:R-:W-:Y:S02]  /*1ac0*/  UISETP.NE.AND UP0, UPT, UR24, 0x3, UPT ;  /* 0x000000031800788c */ /* 0x000fe4000bf05270 */
[----:B------:R-:W-:Y:S02]  /*1ad0*/  UIADD3 UR40, UP1, UPT, UR30, 0x80, URZ ;  /* 0x000000801e287890 */ /* 0x000fe4000ff3e0ff */
[----:B------:R-:W-:Y:S02]  /*1ae0*/  USEL UR7, URZ, 0x1, UP0 ;  /* 0x00000001ff077887 */ /* 0x000fe40008000000 */
[----:B------:R-:W-:-:S02]  /*1af0*/  USEL UR24, UR24, URZ, UP0 ;  /* 0x000000ff18187287 */ /* 0x000fc40008000000 */
[----:B------:R-:W-:Y:S02]  /*1b00*/  ULEA UR8, UR29, UR13, 0xf ;  /* 0x0000000d1d087291 */ /* 0x000fe4000f8e78ff */
[----:B------:R-:W-:Y:S01]  /*1b10*/  ULEA UR6, UR24, UR13, 0x3 ;  /* 0x0000000d18067291 */ /* 0x000fe2000f8e18ff */
[----:B------:R-:W-:Y:S01]  /*1b20*/  LOP3.LUT R0, R0, UR7, RZ, 0x3c, !PT ;  /* 0x0000000700007c12 */ /* 0x000fe2000f8e3cff */
[----:B------:R-:W-:Y:S02]  /*1b30*/  UIADD3 UR32, UP0, UPT, UR30, 0x180, URZ ;  /* 0x000001801e207890 */ /* 0x000fe4000ff1e0ff */
[----:B------:R-:W-:Y:S01]  /*1b40*/  USHF.L.U32 UR18, UR5, 0x6, URZ ;  /* 0x0000000605127899 */ /* 0x000fe200080006ff */
[----:B-1----:R-:W-:Y:S01]  /*1b50*/  SHF.L.U32 R2, R0, 0x1f, RZ ;  /* 0x0000001f00027819 */ /* 0x002fe200000006ff */
[----:B------:R-:W-:Y:S02]  /*1b60*/  UIADD3 UR16, UPT, UPT, UR16, 0x10800, URZ ;  /* 0x0001080010107890 */ /* 0x000fe4000fffe0ff */
[----:B------:R-:W-:Y:S01]  /*1b70*/  UIADD3.X UR41, UPT, UPT, URZ, UR31, URZ, UP1, !UPT ;  /* 0x0000001fff297290 */ /* 0x000fe20008ffe4ff */
[----:B------:R3:W4:Y:S01]  /*1b80*/  SYNCS.PHASECHK.TRANS64.TRYWAIT P0, [UR6+0x18], R2 ;  /* 0x00001802ff0075a7 */ /* 0x0007220008001106 */
[----:B------:R-:W-:-:S02]  /*1b90*/  UIADD3 UR8, UPT, UPT, UR8, 0x1c800, URZ ;  /* 0x0001c80008087890 */ /* 0x000fc4000fffe0ff */
[----:B------:R-:W-:Y:S01]  /*1ba0*/  UIADD3.X UR33, UPT, UPT, URZ, UR31, URZ, UP0, !UPT ;  /* 0x0000001fff217290 */ /* 0x000fe200087fe4ff */
[----:B------:R-:W-:Y:S01]  /*1bb0*/  UMOV UR6, 0x0 ;  /* 0x0000000000067882 */ /* 0x000fe20000000000 */
[----:B------:R-:W-:Y:S01]  /*1bc0*/  UMOV UR7, 0x10000000 ;  /* 0x1000000000077882 */ /* 0x000fe20000000000 */
[----:B------:R-:W-:Y:S01]  /*1bd0*/  UMOV UR19, UR35 ;  /* 0x0000002300137c82 */ /* 0x000fe20008000000 */
[----:B------:R-:W-:Y:S01]  /*1be0*/  UMOV UR20, UR36 ;  /* 0x0000002400147c82 */ /* 0x000fe20008000000 */
[----:B------:R-:W-:Y:S01]  /*1bf0*/  UMOV UR12, UR36 ;  /* 0x00000024000c7c82 */ /* 0x000fe20008000000 */
[----:B------:R-:W-:Y:S01]  /*1c00*/  UMOV UR9, UR17 ;  /* 0x0000001100097c82 */ /* 0x000fe20008000000 */
[----:B------:R-:W-:Y:S01]  /*1c10*/  UMOV UR10, UR18 ;  /* 0x00000012000a7c82 */ /* 0x000fe20008000000 */
[----:B------:R3:W-:Y:S01]  /*1c20*/  UTMALDG.3D [UR16], [UR40], desc[UR6] ;  /* 0x00000610280075b4 */ /* 0x0007e20008011000 */
[----:B------:R-:W-:Y:S01]  /*1c30*/  UIADD3 UR5, UPT, UPT, UR5, 0x1, URZ ;  /* 0x0000000105057890 */ /* 0x000fe2000fffe0ff */
[----:B------:R-:W-:-:S03]  /*1c40*/  UMOV UR29, UR24 ;  /* 0x00000018001d7c82 */ /* 0x000fc60008000000 */
[----:B------:R-:W-:Y:S01]  /*1c50*/  UISETP.NE.AND UP0, UPT, UR5, UR4, UPT ;  /* 0x000000040500728c */ /* 0x000fe2000bf05270 */
[----:B------:R3:W-:Y:S08]  /*1c60*/  UTMALDG.3D [UR8], [UR32], desc[UR6] ;  /* 0x00000608200075b4 */ /* 0x0007f00008011000 */
[----:B---3--:R-:W-:Y:S05]  /*1c70*/  BRA.U UP0, `(.L_x_31) ;  /* 0xfffffffd005c7547 */ /* 0x008fea000b83ffff */
.L_x_26:
[C---:B--2---:R-:W-:Y:S01]  /*1c80*/  LEA R3, R9.reuse, UR13, 0x3 ;  /* 0x0000000d09037c11 */ /* 0x044fe2000f8e18ff */
[----:B------:R-:W-:Y:S01]  /*1c90*/  NOP ;  /* 0x0000000000007918 */ /* 0x000fe20000000000 */
[----:B-1----:R-:W-:Y:S02]  /*1ca0*/  SHF.L.U32 R2, R12, 0x1f, RZ ;  /* 0x0000001f0c027819 */ /* 0x002fe400000006ff */
[----:B------:R-:W-:Y:S02]  /*1cb0*/  LEA R4, R9, UR13, 0x4 ;  /* 0x0000000d09047c11 */ /* 0x000fe4000f8e20ff */
[----:B----4-:R-:W1:Y:S02]  /*1cc0*/  SYNCS.PHASECHK.TRANS64.TRYWAIT P0, [R3+URZ+0x80], R2 ;  /* 0x00008002030075a7 */ /* 0x010e6400080011ff */
[----:B-1----:R-:W-:Y:S05]  /*1cd0*/  @!P0 BRA `(.L_x_32) ;  /* 0x000000c000008947 */ /* 0x002fea0003800000 */
.L_x_307:
[----:B------:R-:W2:Y:S01]  /*1ce0*/  LDS.128 R4, [R4+0xf0] ;  /* 0x0000f00004047984 */ /* 0x000ea20000000c00 */
[----:B------:R-:W-:Y:S01]  /*1cf0*/  UISETP.GE.AND UP0, UPT, UR37, 0x1, UPT ;  /* 0x000000012500788c */ /* 0x000fe2000bf06270 */
[----:B------:R-:W-:Y:S01]  /*1d00*/  @!PT LDS RZ, [RZ] ;  /* 0x00000000fffff984 */ /* 0x000fe20000000800 */
[----:B------:R-:W-:Y:S01]  /*1d10*/  @!PT LDS RZ, [RZ] ;  /* 0x00000000fffff984 */ /* 0x000fe20000000800 */
[----:B------:R-:W-:Y:S01]  /*1d20*/  @!PT LDS RZ, [RZ] ;  /* 0x00000000fffff984 */ /* 0x000fe20000000800 */
[----:B------:R-:W-:Y:S01]  /*1d30*/  @!PT LDS RZ, [RZ] ;  /* 0x00000000fffff984 */ /* 0x000fe20000000800 */
[----:B------:R3:W-:Y:S06]  /*1d40*/  MEMBAR.ALL.CTA ;  /* 0x0000000000007992 */ /* 0x0007ec0000008000 */
[----:B---3--:R-:W3:Y:S01]  /*1d50*/  FENCE.VIEW.ASYNC.S ;  /* 0x00000000000073c6 */ /* 0x008ee20000000000 */
[----:B--2---:R-:W-:-:S13]  /*1d60*/  LOP3.LUT P0, RZ, R6, 0x1, RZ, 0xc0, !PT ;  /* 0x0000000106ff7812 */ /* 0x004fda000780c0ff */
[----:B---3--:R-:W-:Y:S01]  /*1d70*/  VOTEU.ANY UP1, P0 ;  /* 0x0000000000ff7886 */ /* 0x008fe20000020100 */
[----:B------:R-:W-:-:S13]  /*1d80*/  PLOP3.LUT P0, PT, PT, PT, UP1, 0x80, 0x8 ;  /* 0x000000000008781c */ /* 0x000fda0003f0f018 */
[----:B-1----:R-:W-:Y:S02]  /*1d90*/  @P0 LOP3.LUT R2, R5, 0xffff, RZ, 0xc0, !PT ;  /* 0x0000ffff05020812 */ /* 0x002fe400078ec0ff */
[----:B------:R-:W-:Y:S02]  /*1da0*/  @P0 MOV R8, R4 ;  /* 0x0000000400080202 */ /* 0x000fe40000000f00 */
[----:B------:R-:W-:Y:S01]  /*1db0*/  @P0 R2UR UR5, R2 ;  /* 0x00000000020502ca */ /* 0x000fe200000e0000 */
[----:B------:R-:W-:Y:S01]  /*1dc0*/  VIADD R2, R3, 0x90 ;  /* 0x0000009003027836 */ /* 0x000fe20000000000 */
[----:B------:R-:W-:Y:S02]  /*1dd0*/  @P0 SHF.R.U32.HI R4, RZ, 0x10, R5 ;  /* 0x00000010ff040819 */ /* 0x000fe40000011605 */
[----:B------:R-:W-:Y:S02]  /*1de0*/  @P0 R2UR UR6, R8 ;  /* 0x00000000080602ca */ /* 0x000fe400000e0000 */
[----:B------:R-:W-:-:S02]  /*1df0*/  PRMT R2, RZ, 0x654, R2 ;  /* 0x00000654ff027816 */ /* 0x000fc40000000002 */
[----:B------:R-:W-:Y:S02]  /*1e00*/  @P0 R2UR UR4, R4 ;  /* 0x00000000040402ca */ /* 0x000fe400000e0000 */
[----:B------:R1:W-:Y:S03]  /*1e10*/  SYNCS.ARRIVE.TRANS64.RED.A1T0 RZ, [R2+URZ], RZ ;  /* 0x000000ff02ff79a7 */ /* 0x0003e600081004ff */
[----:B------:R-:W-:-:S04]  /*1e20*/  @UP1 UMOV UR22, UR5 ;  /* 0x0000000500161c82 */ /* 0x000fc80008000000 */
[----:B------:R-:W-:-:S04]  /*1e30*/  @UP1 UMOV UR23, UR6 ;  /* 0x0000000600171c82 */ /* 0x000fc80008000000 */
[----:B------:R-:W-:Y:S01]  /*1e40*/  @UP1 UMOV UR36, UR4 ;  /* 0x0000000400241c82 */ /* 0x000fe20008000000 */
[----:B------:R-:W-:Y:S05]  /*1e50*/  BRA.U !UP0, `(.L_x_33) ;  /* 0x0000000108b87547 */ /* 0x000fea000b800000 */
[----:B------:R-:W2:Y:S01]  /*1e60*/  LDCU.128 UR4, c[0x0][0xb10] ;  /* 0x00016200ff0477ac */ /* 0x000ea20008000c00 */
[----:B------:R-:W3:Y:S01]  /*1e70*/  LDCU UR10, c[0x0][0xb20] ;  /* 0x00016400ff0a77ac */ /* 0x000ee20008000800 */
[----:B------:R-:W4:Y:S01]  /*1e80*/  LDCU UR11, c[0x0][0xb0c] ;  /* 0x00016180ff0b77ac */ /* 0x000f220008000800 */
[----:B------:R-:W1:Y:S01]  /*1e90*/  LDCU.64 UR8, c[0x0][0xb28] ;  /* 0x00016500ff0877ac */ /* 0x000e620008000a00 */
[----:B------:R-:W-:Y:S02]  /*1ea0*/  UISETP.NE.AND UP3, UPT, UR37, 0x1, UPT ;  /* 0x000000012500788c */ /* 0x000fe4000bf65270 */
[----:B--2---:R-:W-:Y:S02]  /*1eb0*/  UIMAD.WIDE.U32 UR32, UR15, UR7, URZ ;  /* 0x000000070f2072a5 */ /* 0x004fe4000f8e00ff */
[----:B------:R-:W-:Y:S02]  /*1ec0*/  UIMAD.WIDE.U32 UR16, UR22, UR7, URZ ;  /* 0x00000007161072a5 */ /* 0x000fe4000f8e00ff */
[----:B------:R-:W-:-:S02]  /*1ed0*/  UIMAD.WIDE.U32 UR18, UR21, UR4, URZ ;  /* 0x00000004151272a5 */ /* 0x000fc4000f8e00ff */
[----:B------:R-:W-:Y:S01]  /*1ee0*/  UISETP.NE.AND UP0, UPT, UR6, 0x1, UPT ;  /* 0x000000010600788c */ /* 0x000fe2000bf05270 */
[----:B------:R-:W-:Y:S01]  /*1ef0*/  UMOV UR7, UR33 ;  /* 0x0000002100077c82 */ /* 0x000fe20008000000 */
[----:B----4-:R-:W-:Y:S02]  /*1f00*/  UISETP.NE.AND UP2, UPT, UR11, 0x1, UPT ;  /* 0x000000010b00788c */ /* 0x010fe4000bf45270 */
[----:B---3--:R-:W-:Y:S02]  /*1f10*/  USHF.R.U32.HI UR7, URZ, UR10, UR7 ;  /* 0x0000000aff077299 */ /* 0x008fe40008011607 */
[----:B------:R-:W-:Y:S02]  /*1f20*/  USHF.R.U32.HI UR12, URZ, UR5, UR19 ;  /* 0x00000005ff0c7299 */ /* 0x000fe40008011613 */
[----:B------:R-:W-:Y:S02]  /*1f30*/  USEL UR7, UR15, UR7, !UP0 ;  /* 0x000000070f077287 */ /* 0x000fe4000c000000 */
[----:B------:R-:W-:-:S02]  /*1f40*/  USEL UR12, UR21, UR12, !UP2 ;  /* 0x0000000c150c7287 */ /* 0x000fc4000d000000 */
[----:B-1----:R-:W-:Y:S02]  /*1f50*/  UIMAD.WIDE.U32 UR32, UR7, UR8, URZ ;  /* 0x00000008072072a5 */ /* 0x002fe4000f8e00ff */
        /* <DEDUP_REMOVED lines=30> */
.L_x_33:
[----:B------:R-:W2:Y:S02]  /*2140*/  LDCU UR4, c[0x0][0xb30] ;  /* 0x00016600ff0477ac */ /* 0x000ea40008000800 */
[----:B--2---:R-:W-:-:S09]  /*2150*/  UISETP.NE.AND UP0, UPT, UR4, 0x1, UPT ;  /* 0x000000010400788c */ /* 0x004fd2000bf05270 */
[----:B------:R-:W-:Y:S05]  /*2160*/  BRA.U UP0, `(.L_x_34) ;  /* 0x0000000100407547 */ /* 0x000fea000b800000 */
[----:B------:R-:W2:Y:S01]  /*2170*/  LDCU.128 UR4, c[0x0][0xb10] ;  /* 0x00016200ff0477ac */ /* 0x000ea20008000c00 */
[----:B------:R-:W3:Y:S01]  /*2180*/  LDCU UR9, c[0x0][0xb0c] ;  /* 0x00016180ff0977ac */ /* 0x000ee20008000800 */
[----:B------:R-:W4:Y:S01]  /*2190*/  LDCU UR8, c[0x0][0xb20] ;  /* 0x00016400ff0877ac */ /* 0x000f220008000800 */
[----:B--2---:R-:W-:Y:S02]  /*21a0*/  UIMAD.WIDE.U32 UR16, UR23, UR4, URZ ;  /* 0x00000004171072a5 */ /* 0x004fe4000f8e00ff */
[----:B------:R-:W-:Y:S02]  /*21b0*/  UIMAD.WIDE.U32 UR10, UR22, UR7, URZ ;  /* 0x00000007160a72a5 */ /* 0x000fe4000f8e00ff */
[----:B---3--:R-:W-:Y:S02]  /*21c0*/  UISETP.NE.AND UP2, UPT, UR9, 0x1, UPT ;  /* 0x000000010900788c */ /* 0x008fe4000bf45270 */
[----:B------:R-:W-:Y:S01]  /*21d0*/  UISETP.NE.AND UP0, UPT, UR6, 0x1, UPT ;  /* 0x000000010600788c */ /* 0x000fe2000bf05270 */
[----:B------:R-:W-:Y:S01]  /*21e0*/  UMOV UR7, UR17 ;  /* 0x0000001100077c82 */ /* 0x000fe20008000000 */
[----:B----4-:R-:W-:-:S02]  /*21f0*/  USHF.R.U32.HI UR8, URZ, UR8, UR11 ;  /* 0x00000008ff087299 */ /* 0x010fc4000801160b */
[----:B------:R-:W-:Y:S02]  /*2200*/  USHF.R.U32.HI UR5, URZ, UR5, UR7 ;  /* 0x00000005ff057299 */ /* 0x000fe40008011607 */
[----:B------:R-:W-:Y:S02]  /*2210*/  USEL UR8, UR22, UR8, !UP0 ;  /* 0x0000000816087287 */ /* 0x000fe4000c000000 */
[----:B------:R-:W-:-:S04]  /*2220*/  USEL UR5, UR23, UR5, !UP2 ;  /* 0x0000000517057287 */ /* 0x000fc8000d000000 */
[----:B------:R-:W-:Y:S02]  /*2230*/  UIADD3 UR4, UPT, UPT, UR5, -UR8, URZ ;  /* 0x8000000805047290 */ /* 0x000fe4000fffe0ff */
[----:B------:R-:W-:Y:S02]  /*2240*/  UIADD3 UR5, UPT, UPT, -UR5, UR8, URZ ;  /* 0x0000000805057290 */ /* 0x000fe4000fffe1ff */
[----:B------:R-:W-:Y:S02]  /*2250*/  UIMAD UR22, UR4, UR6, UR22 ;  /* 0x00000006041672a4 */ /* 0x000fe4000f8e0216 */
[----:B------:R-:W-:-:S12]  /*2260*/  UIMAD UR23, UR5, UR9, UR23 ;  /* 0x00000009051772a4 */ /* 0x000fd8000f8e0217 */
.L_x_34:
[----:B-1----:R-:W-:Y:S01]  /*2270*/  VIADD R2, R9, 0x1 ;  /* 0x0000000109027836 */ /* 0x002fe20000000000 */
[----:B------:R-:W-:Y:S02]  /*2280*/  UIADD3 UR48, UPT, UPT, UR23, UR44, URZ ;  /* 0x0000002c17307290 */ /* 0x000fe4000fffe0ff */
[----:B------:R-:W-:Y:S02]  /*2290*/  UIADD3 UR45, UPT, UPT, UR22, UR39, URZ ;  /* 0x00000027162d7290 */ /* 0x000fe4000fffe0ff */
[----:B------:R-:W-:Y:S01]  /*22a0*/  ISETP.NE.AND P0, PT, R2, 0x2, PT ;  /* 0x000000020200780c */ /* 0x000fe20003f05270 */
[----:B------:R-:W-:-:S03]  /*22b0*/  UPLOP3.LUT UP3, UPT, UPT, UPT, UPT, 0x80, 0x8 ;  /* 0x000000000008789c */ /* 0x000fc60003f6f070 */
[----:B------:R-:W-:Y:S02]  /*22c0*/  SEL R3, RZ, 0x1, P0 ;  /* 0x00000001ff037807 */ /* 0x000fe40000000000 */
[----:B------:R-:W-:Y:S02]  /*22d0*/  SEL R9, R2, RZ, P0 ;  /* 0x000000ff02097207 */ /* 0x000fe40000000000 */
[----:B------:R-:W-:Y:S01]  /*22e0*/  LOP3.LUT R12, R12, R3, RZ, 0x3c, !PT ;  /* 0x000000030c0c7212 */ /* 0x000fe200078e3cff */
[----:B------:R-:W-:Y:S06]  /*22f0*/  BRA.U UP1, `(.L_x_35) ;  /* 0xfffffff101887547 */ /* 0x000fec000b83ffff */
[----:B------:R-:W-:Y:S01]  /*2300*/  UIADD3 UR13, UPT, UPT, UR13, 0x18, URZ ;  /* 0x000000180d0d7890 */ /* 0x000fe2000fffe0ff */
[----:B------:R-:W-:-:S03]  /*2310*/  SHF.L.U32 R2, R0, 0x1f, RZ ;  /* 0x0000001f00027819 */ /* 0x000fc600000006ff */
[----:B------:R-:W-:-:S09]  /*2320*/  ULEA UR4, UR24, UR13, 0x3 ;  /* 0x0000000d18047291 */ /* 0x000fd2000f8e18ff */
[----:B------:R-:W1:Y:S02]  /*2330*/  SYNCS.PHASECHK.TRANS64.TRYWAIT P0, [UR4], R2 ;  /* 0x00000002ff0075a7 */ /* 0x000e640008001104 */
[----:B-1----:R-:W-:Y:S05]  /*2340*/  @!P0 BRA `(.L_x_36) ;  /* 0x000000b800788947 */ /* 0x002fea0003800000 */
.L_x_309:
[----:B------:R-:W-:-:S04]  /*2350*/  UIADD3 UR5, UPT, UPT, UR24, 0x1, URZ ;  /* 0x0000000118057890 */ /* 0x000fc8000fffe0ff */
[----:B------:R-:W-:-:S04]  /*2360*/  UISETP.NE.AND UP0, UPT, UR5, 0x3, UPT ;  /* 0x000000030500788c */ /* 0x000fc8000bf05270 */
[----:B------:R-:W-:Y:S02]  /*2370*/  USEL UR6, URZ, 0x1, UP0 ;  /* 0x00000001ff067887 */ /* 0x000fe40008000000 */
[----:B------:R-:W-:-:S04]  /*2380*/  USEL UR5, UR5, URZ, UP0 ;  /* 0x000000ff05057287 */ /* 0x000fc80008000000 */
[----:B------:R-:W-:Y:S01]  /*2390*/  ULEA UR4, UR5, UR13, 0x3 ;  /* 0x0000000d05047291 */ /* 0x000fe2000f8e18ff */
[----:B------:R-:W-:-:S04]  /*23a0*/  LOP3.LUT R0, R0, UR6, RZ, 0x3c, !PT ;  /* 0x0000000600007c12 */ /* 0x000fc8000f8e3cff */
[----:B-1----:R-:W-:-:S04]  /*23b0*/  SHF.L.U32 R2, R0, 0x1f, RZ ;  /* 0x0000001f00027819 */ /* 0x002fc800000006ff */
[----:B------:R-:W1:Y:S02]  /*23c0*/  SYNCS.PHASECHK.TRANS64.TRYWAIT P0, [UR4], R2 ;  /* 0x00000002ff0075a7 */ /* 0x000e640008001104 */
[----:B-1----:R-:W-:Y:S05]  /*23d0*/  @!P0 BRA `(.L_x_37) ;  /* 0x000000b8006c8947 */ /* 0x002fea0003800000 */
.L_x_311:
[----:B------:R-:W-:-:S04]  /*23e0*/  UIADD3 UR5, UPT, UPT, UR5, 0x1, URZ ;  /* 0x0000000105057890 */ /* 0x000fc8000fffe0ff */
[----:B------:R-:W-:-:S04]  /*23f0*/  UISETP.NE.AND UP0, UPT, UR5, 0x3, UPT ;  /* 0x000000030500788c */ /* 0x000fc8000bf05270 */
[----:B------:R-:W-:Y:S02]  /*2400*/  USEL UR4, URZ, 0x1, UP0 ;  /* 0x00000001ff047887 */ /* 0x000fe40008000000 */
[----:B------:R-:W-:-:S04]  /*2410*/  USEL UR5, UR5, URZ, UP0 ;  /* 0x000000ff05057287 */ /* 0x000fc80008000000 */
[----:B------:R-:W-:Y:S01]  /*2420*/  ULEA UR5, UR5, UR13, 0x3 ;  /* 0x0000000d05057291 */ /* 0x000fe2000f8e18ff */
[----:B-1----:R-:W-:-:S04]  /*2430*/  LOP3.LUT R2, R0, UR4, RZ, 0x3c, !PT ;  /* 0x0000000400027c12 */ /* 0x002fc8000f8e3cff */
[----:B------:R-:W-:Y:S01]  /*2440*/  SHF.L.U32 R2, R2, 0x1f, RZ ;  /* 0x0000001f02027819 */ /* 0x000fe200000006ff */
[----:B------:R-:W-:-:S07]  /*2450*/  IMAD.U32 R0, RZ, RZ, UR5 ;  /* 0x00000005ff007e24 */ /* 0x000fce000f8e00ff */
.L_x_38:
[----:B-1----:R1:W2:Y:S02]  /*2460*/  SYNCS.PHASECHK.TRANS64.TRYWAIT P0, [R0+URZ], R2 ;  /* 0x00000002000075a7 */ /* 0x0022a400080011ff */
[----:B--2---:R-:W-:Y:S05]  /*2470*/  @!P0 NANOSLEEP.SYNCS 0x989680 ;  /* 0x009896800000895d */ /* 0x004fea0003900000 */
[----:B------:R-:W2:Y:S02]  /*2480*/  @!P0 SYNCS.PHASECHK.TRANS64 P0, [R0+URZ], R2 ;  /* 0x00000002000085a7 */ /* 0x000ea400080010ff */
[----:B--2---:R-:W-:Y:S05]  /*2490*/  @P0 EXIT ;  /* 0x000000000000094d */ /* 0x004fea0003800000 */
[----:B------:R-:W-:Y:S05]  /*24a0*/  BRA `(.L_x_38) ;  /* 0xfffffffc00ec7947 */ /* 0x000fea000383ffff */
.L_x_17:
[----:B------:R-:W-:-:S04]  /*24b0*/  UISETP.NE.AND UP0, UPT, UR38, URZ, UPT ;  /* 0x000000ff2600728c */ /* 0x000fc8000bf05270 */
[----:B------:R-:W-:-:S09]  /*24c0*/  UISETP.NE.OR UP0, UPT, UR10, 0x1, UP0 ;  /* 0x000000010a00788c */ /* 0x000fd20008705670 */
[----:B------:R-:W-:Y:S05]  /*24d0*/  BRA.U UP0, `(.L_x_39) ;  /* 0x0000000500507547 */ /* 0x000fea000b800000 */
[----:B------:R-:W-:Y:S01]  /*24e0*/  HFMA2 R9, -RZ, RZ, 0, 0 ;  /* 0x00000000ff097431 */ /* 0x000fe200000001ff */
[----:B------:R-:W-:Y:S01]  /*24f0*/  ISETP.NE.AND P2, PT, R14, RZ, PT ;  /* 0x000000ff0e00720c */ /* 0x000fe20003f45270 */
[----:B------:R-:W-:Y:S01]  /*2500*/  IMAD.MOV.U32 R10, RZ, RZ, 0x1 ;  /* 0x00000001ff0a7424 */ /* 0x000fe200078e00ff */
[----:B------:R-:W-:Y:S01]  /*2510*/  MOV R4, RZ ;  /* 0x000000ff00047202 */ /* 0x000fe20000000f00 */
[----:B------:R-:W-:Y:S01]  /*2520*/  IMAD.MOV.U32 R12, RZ, RZ, RZ ;  /* 0x000000ffff0c7224 */ /* 0x000fe200078e00ff */
[----:B------:R-:W-:Y:S01]  /*2530*/  UMOV UR4, 0x400 ;  /* 0x0000040000047882 */ /* 0x000fe20000000000 */
[----:B------:R-:W-:Y:S01]  /*2540*/  IMAD.MOV.U32 R11, RZ, RZ, RZ ;  /* 0x000000ffff0b7224 */ /* 0x000fe200078e00ff */
[----:B------:R-:W-:Y:S01]  /*2550*/  ULEA UR38, UR38, UR4, 0x18 ;  /* 0x0000000426267291 */ /* 0x000fe2000f8ec0ff */
[----:B------:R-:W-:-:S11]  /*2560*/  UMOV UR6, URZ ;  /* 0x000000ff00067c82 */ /* 0x000fd60008000000 */
.L_x_43:
[----:B------:R-:W-:Y:S02]  /*2570*/  LEA R0, R4, UR38, 0x3 ;  /* 0x0000002604007c11 */ /* 0x000fe4000f8e18ff */
[----:B------:R-:W-:-:S03]  /*2580*/  SHF.L.U32 R2, R11, 0x1f, RZ ;  /* 0x0000001f0b027819 */ /* 0x000fc600000006ff */
[----:B------:R-:W-:Y:S01]  /*2590*/  VIADD R3, R0, 0xd0 ;  /* 0x000000d000037836 */ /* 0x000fe20000000000 */
[----:B------:R-:W2:Y:S02]  /*25a0*/  SYNCS.PHASECHK.TRANS64.TRYWAIT P0, [R0+URZ+0xc0], R2 ;  /* 0x0000c002000075a7 */ /* 0x000ea400080011ff */
[----:B--2---:R-:W-:Y:S05]  /*25b0*/  @!P0 BRA `(.L_x_40) ;  /* 0x000000b8000c8947 */ /* 0x004fea0003800000 */
.L_x_312:
[----:B------:R-:W-:Y:S01]  /*25c0*/  ULEA UR5, UR6, UR38, 0x3 ;  /* 0x0000002606057291 */ /* 0x000fe2000f8e18ff */
[----:B--2---:R-:W-:Y:S01]  /*25d0*/  PRMT R0, RZ, 0x654, R3 ;  /* 0x00000654ff007816 */ /* 0x004fe20000000003 */
[----:B------:R-:W-:Y:S01]  /*25e0*/  @!P2 IMAD.MOV.U32 R5, RZ, RZ, 0x10 ;  /* 0x00000010ff05a424 */ /* 0x000fe200078e00ff */
[----:B------:R-:W-:Y:S01]  /*25f0*/  SHF.L.U32 R2, R10, 0x1f, RZ ;  /* 0x0000001f0a027819 */ /* 0x000fe200000006ff */
[----:B------:R-:W-:Y:S01]  /*2600*/  UIADD3 UR4, UPT, UPT, UR5, 0x80, URZ ;  /* 0x0000008005047890 */ /* 0x000fe2000fffe0ff */
[----:B------:R2:W-:Y:S04]  /*2610*/  SYNCS.ARRIVE.TRANS64.RED.A1T0 RZ, [R0+URZ], RZ ;  /* 0x000000ff00ff79a7 */ /* 0x0005e800081004ff */
[----:B------:R-:W3:Y:S01]  /*2620*/  SYNCS.PHASECHK.TRANS64.TRYWAIT P0, [UR5+0x90], R2 ;  /* 0x00009002ff0075a7 */ /* 0x000ee20008001105 */
[----:B--2---:R-:W-:-:S05]  /*2630*/  IMAD.U32 R0, RZ, RZ, UR4 ;  /* 0x00000004ff007e24 */ /* 0x004fca000f8e00ff */
[----:B------:R-:W-:Y:S01]  /*2640*/  PRMT R0, R14, 0x654, R0 ;  /* 0x000006540e007816 */ /* 0x000fe20000000000 */
[----:B---3--:R-:W-:Y:S06]  /*2650*/  @!P0 BRA `(.L_x_41) ;  /* 0x000000b400f88947 */ /* 0x008fec0003800000 */
.L_x_314:
[----:B------:R-:W-:Y:S01]  /*2660*/  ULEA UR4, UR6, UR38, 0x4 ;  /* 0x0000002606047291 */ /* 0x000fe2000f8e20ff */
[----:B------:R-:W-:Y:S01]  /*2670*/  SEL R13, R0, R13, !P2 ;  /* 0x0000000d000d7207 */ /* 0x000fe20005000000 */
[----:B------:R-:W-:Y:S01]  /*2680*/  UIADD3 UR5, UPT, UPT, UR5, 0x80, URZ ;  /* 0x0000008005057890 */ /* 0x000fe2000fffe0ff */
[----:B------:R-:W-:Y:S01]  /*2690*/  LEA R0, R9, UR38, 0x3 ;  /* 0x0000002609007c11 */ /* 0x000fe2000f8e18ff */
[----:B------:R-:W-:Y:S01]  /*26a0*/  UIADD3 UR4, UPT, UPT, UR4, 0xf0, URZ ;  /* 0x000000f004047890 */ /* 0x000fe2000fffe0ff */
[----:B--2---:R-:W-:Y:S01]  /*26b0*/  SHF.L.U32 R2, R12, 0x1f, RZ ;  /* 0x0000001f0c027819 */ /* 0x004fe200000006ff */
[----:B------:R2:W-:Y:S01]  /*26c0*/  @!P2 SYNCS.ARRIVE.TRANS64.RED RZ, [R13+URZ], R5 ;  /* 0x000000050dffa9a7 */ /* 0x0005e200080004ff */
[----:B------:R-:W-:Y:S01]  /*26d0*/  UIADD3 UR6, UPT, UPT, UR6, 0x1, URZ ;  /* 0x0000000106067890 */ /* 0x000fe2000fffe0ff */
[----:B------:R-:W-:-:S03]  /*26e0*/  VIADD R8, R4, 0x1 ;  /* 0x0000000104087836 */ /* 0x000fc60000000000 */
[----:B------:R-:W-:Y:S02]  /*26f0*/  UISETP.NE.AND UP0, UPT, UR6, 0x2, UPT ;  /* 0x000000020600788c */ /* 0x000fe4000bf05270 */
[----:B------:R-:W-:Y:S06]  /*2700*/  UGETNEXTWORKID.BROADCAST [UR4], [UR5] ;  /* 0x00000000040073ca */ /* 0x000fec0008000100 */
[----:B------:R-:W-:Y:S01]  /*2710*/  USEL UR4, URZ, 0x1, UP0 ;  /* 0x00000001ff047887 */ /* 0x000fe20008000000 */
[----:B------:R-:W-:Y:S01]  /*2720*/  ISETP.NE.AND P0, PT, R8, 0x2, PT ;  /* 0x000000020800780c */ /* 0x000fe20003f05270 */
[----:B------:R-:W-:Y:S01]  /*2730*/  USEL UR6, UR6, URZ, UP0 ;  /* 0x000000ff06067287 */ /* 0x000fe20008000000 */
[----:B------:R-:W3:Y:S03]  /*2740*/  SYNCS.PHASECHK.TRANS64.TRYWAIT P1, [R0+URZ+0x80], R2 ;  /* 0x00008002000075a7 */ /* 0x000ee600080211ff */
[----:B------:R-:W-:Y:S01]  /*2750*/  LOP3.LUT R10, R10, UR4, RZ, 0x3c, !PT ;  /* 0x000000040a0a7c12 */ /* 0x000fe2000f8e3cff */
[----:B--23--:R-:W-:Y:S07]  /*2760*/  @!P1 BRA `(.L_x_42) ;  /* 0x000000b400cc9947 */ /* 0x00cfee0003800000 */
.L_x_315:
[----:B--2---:R-:W-:Y:S01]  /*2770*/  LEA R2, R9, UR38, 0x4 ;  /* 0x0000002609027c11 */ /* 0x004fe2000f8e20ff */
[----:B------:R-:W-:-:S04]  /*2780*/  VIADD R0, R0, 0x90 ;  /* 0x0000009000007836 */ /* 0x000fc80000000000 */
[----:B------:R2:W3:Y:S01]  /*2790*/  LDS.128 R4, [R2+0xf0] ;  /* 0x0000f00002047984 */ /* 0x0004e20000000c00 */
[----:B------:R-:W-:Y:S01]  /*27a0*/  PRMT R0, RZ, 0x654, R0 ;  /* 0x00000654ff007816 */ /* 0x000fe20000000000 */
[----:B------:R-:W-:Y:S01]  /*27b0*/  @!PT LDS RZ, [RZ] ;  /* 0x00000000fffff984 */ /* 0x000fe20000000800 */
[----:B------:R-:W-:Y:S01]  /*27c0*/  @!PT LDS RZ, [RZ] ;  /* 0x00000000fffff984 */ /* 0x000fe20000000800 */
[----:B------:R-:W-:Y:S01]  /*27d0*/  @!PT LDS RZ, [RZ] ;  /* 0x00000000fffff984 */ /* 0x000fe20000000800 */
[----:B------:R-:W-:Y:S01]  /*27e0*/  @!PT LDS RZ, [RZ] ;  /* 0x00000000fffff984 */ /* 0x000fe20000000800 */
[----:B------:R4:W-:Y:S06]  /*27f0*/  MEMBAR.ALL.CTA ;  /* 0x0000000000007992 */ /* 0x0009ec0000008000 */
[----:B----4-:R-:W4:Y:S01]  /*2800*/  FENCE.VIEW.ASYNC.S ;  /* 0x00000000000073c6 */ /* 0x010f220000000000 */
[----:B--2---:R-:W-:-:S04]  /*2810*/  SEL R2, RZ, 0x1, P0 ;  /* 0x00000001ff027807 */ /* 0x004fc80000000000 */
[----:B------:R-:W-:Y:S01]  /*2820*/  LOP3.LUT R11, R11, R2, RZ, 0x3c, !PT ;  /* 0x000000020b0b7212 */ /* 0x000fe200078e3cff */
[----:B----4-:R2:W-:Y:S01]  /*2830*/  SYNCS.ARRIVE.TRANS64.RED.A1T0 RZ, [R0+URZ], RZ ;  /* 0x000000ff00ff79a7 */ /* 0x0105e200081004ff */
[----:B---3--:R-:W-:Y:S02]  /*2840*/  LOP3.LUT P3, RZ, R6, 0x1, RZ, 0xc0, !PT ;  /* 0x0000000106ff7812 */ /* 0x008fe4000786c0ff */
[----:B------:R-:W-:Y:S01]  /*2850*/  SEL R4, R8, RZ, P0 ;  /* 0x000000ff08047207 */ /* 0x000fe20000000000 */
[----:B--2---:R-:W-:-:S05]  /*2860*/  VIADD R0, R9, 0x1 ;  /* 0x0000000109007836 */ /* 0x004fca0000000000 */
[----:B------:R-:W-:-:S04]  /*2870*/  ISETP.NE.AND P1, PT, R0, 0x2, PT ;  /* 0x000000020000780c */ /* 0x000fc80003f25270 */
[----:B------:R-:W-:Y:S02]  /*2880*/  SEL R3, RZ, 0x1, P1 ;  /* 0x00000001ff037807 */ /* 0x000fe40000800000 */
[----:B------:R-:W-:Y:S02]  /*2890*/  SEL R9, R0, RZ, P1 ;  /* 0x000000ff00097207 */ /* 0x000fe40000800000 */
[----:B------:R-:W-:Y:S01]  /*28a0*/  LOP3.LUT R12, R12, R3, RZ, 0x3c, !PT ;  /* 0x000000030c0c7212 */ /* 0x000fe200078e3cff */
[----:B------:R-:W-:Y:S06]  /*28b0*/  @P3 BRA `(.L_x_43) ;  /* 0xfffffffc002c3947 */ /* 0x000fec000383ffff */
[----:B------:R-:W-:Y:S01]  /*28c0*/  ULEA UR5, UR6, UR38, 0x3 ;  /* 0x0000002606057291 */ /* 0x000fe2000f8e18ff */
[----:B------:R-:W-:-:S08]  /*28d0*/  SHF.L.U32 R0, R10, 0x1f, RZ ;  /* 0x0000001f0a007819 */ /* 0x000fd000000006ff */
[----:B------:R-:W2:Y:S02]  /*28e0*/  SYNCS.PHASECHK.TRANS64 P0, [UR5+0x90], R0 ;  /* 0x00009000ff0075a7 */ /* 0x000ea40008001005 */
[----:B--2---:R-:W-:Y:S05]  /*28f0*/  @P0 BRA `(.L_x_44) ;  /* 0x0000000000080947 */ /* 0x004fea0003800000 */
[----:B------:R-:W2:Y:S02]  /*2900*/  SYNCS.PHASECHK.TRANS64.TRYWAIT P0, [UR5+0x90], R0 ;  /* 0x00009000ff0075a7 */ /* 0x000ea40008001105 */
[----:B--2---:R-:W-:Y:S05]  /*2910*/  @!P0 BRA `(.L_x_45) ;  /* 0x000000b400748947 */ /* 0x004fea0003800000 */
.L_x_44:
[----:B------:R-:W-:-:S04]  /*2920*/  UIADD3 UR4, UPT, UPT, UR6, 0x1, URZ ;  /* 0x0000000106047890 */ /* 0x000fc8000fffe0ff */
[----:B------:R-:W-:-:S04]  /*2930*/  UISETP.NE.AND UP0, UPT, UR4, 0x2, UPT ;  /* 0x000000020400788c */ /* 0x000fc8000bf05270 */
[----:B------:R-:W-:Y:S02]  /*2940*/  USEL UR7, URZ, 0x1, UP0 ;  /* 0x00000001ff077887 */ /* 0x000fe40008000000 */
[----:B------:R-:W-:-:S04]  /*2950*/  USEL UR4, UR4, URZ, UP0 ;  /* 0x000000ff04047287 */ /* 0x000fc80008000000 */
[----:B------:R-:W-:Y:S01]  /*2960*/  ULEA UR4, UR4, UR38, 0x3 ;  /* 0x0000002604047291 */ /* 0x000fe2000f8e18ff */
[----:B--2---:R-:W-:-:S04]  /*2970*/  LOP3.LUT R2, R10, UR7, RZ, 0x3c, !PT ;  /* 0x000000070a027c12 */ /* 0x004fc8000f8e3cff */
[----:B------:R-:W-:-:S04]  /*2980*/  SHF.L.U32 R0, R2, 0x1f, RZ ;  /* 0x0000001f02007819 */ /* 0x000fc800000006ff */
[----:B------:R-:W2:Y:S02]  /*2990*/  SYNCS.PHASECHK.TRANS64 P0, [UR4+0x90], R0 ;  /* 0x00009000ff0075a7 */ /* 0x000ea40008001004 */
[----:B-12---:R-:W-:Y:S05]  /*29a0*/  @P0 EXIT ;  /* 0x000000000000094d */ /* 0x006fea0003800000 */
[----:B------:R-:W-:Y:S02]  /*29b0*/  SHF.L.U32 R2, R2, 0x1f, RZ ;  /* 0x0000001f02027819 */ /* 0x000fe400000006ff */
[----:B------:R-:W-:-:S07]  /*29c0*/  MOV R0, UR4 ;  /* 0x0000000400007c02 */ /* 0x000fce0008000f00 */
.L_x_46:
[----:B-1----:R1:W2:Y:S02]  /*29d0*/  SYNCS.PHASECHK.TRANS64.TRYWAIT P0, [R0+URZ+0x90], R2 ;  /* 0x00009002000075a7 */ /* 0x0022a400080011ff */
[----:B--2---:R-:W-:Y:S05]  /*29e0*/  @!P0 NANOSLEEP.SYNCS 0x989680 ;  /* 0x009896800000895d */ /* 0x004fea0003900000 */
[----:B------:R-:W2:Y:S02]  /*29f0*/  @!P0 SYNCS.PHASECHK.TRANS64 P0, [R0+URZ+0x90], R2 ;  /* 0x00009002000085a7 */ /* 0x000ea400080010ff */
[----:B--2---:R-:W-:Y:S05]  /*2a00*/  @P0 EXIT ;  /* 0x000000000000094d */ /* 0x004fea0003800000 */
[----:B------:R-:W-:Y:S05]  /*2a10*/  BRA `(.L_x_46) ;  /* 0xfffffffc00ec7947 */ /* 0x000fea000383ffff */
.L_x_39:
[----:B------:R-:W-:-:S09]  /*2a20*/  UISETP.NE.AND UP0, UPT, UR10, URZ, UPT ;  /* 0x000000ff0a00728c */ /* 0x000fd2000bf05270 */
[----:B------:R-:W-:Y:S05]  /*2a30*/  BRA.U UP0, `(.L_x_47) ;  /* 0x0000000d00707547 */ /* 0x000fea000b800000 */
[----:B------:R-:W-:Y:S01]  /*2a40*/  UMOV UR4, 0x40 ;  /* 0x0000004000047882 */ /* 0x000fe20000000000 */
[----:B------:R-:W-:Y:S01]  /*2a50*/  NOP ;  /* 0x0000000000007918 */ /* 0x000fe20000000000 */
[----:B------:R-:W-:Y:S01]  /*2a60*/  ULEA UR4, UR38, UR4, 0x18 ;  /* 0x0000000426047291 */ /* 0x000fe2000f8ec0ff */
[----:B------:R-:W-:Y:S02]  /*2a70*/  UMOV UR5, 0x400 ;  /* 0x0000040000057882 */ /* 0x000fe40000000000 */
[----:B------:R-:W-:-:S06]  /*2a80*/  ULEA UR38, UR38, UR5, 0x18 ;  /* 0x0000000526267291 */ /* 0x000fcc000f8ec0ff */
[----:B------:R-:W2:Y:S02]  /*2a90*/  LDS.U8 R0, [UR4+0x1c] ;  /* 0x00001c04ff007984 */ /* 0x000ea40008000000 */
[----:B--2---:R-:W-:-:S13]  /*2aa0*/  ISETP.NE.AND P0, PT, R0, RZ, PT ;  /* 0x000000ff0000720c */ /* 0x004fda0003f05270 */
[----:B------:R-:W-:Y:S05]  /*2ab0*/  @P0 BRA `(.L_x_48) ;  /* 0x0000000000580947 */ /* 0x000fea0003800000 */
[----:B------:R-:W-:-:S13]  /*2ac0*/  ELECT P0, URZ, PT ;  /* 0x0000000000ff782f */ /* 0x000fda0003800000 */
[----:B------:R-:W-:Y:S05]  /*2ad0*/  @!P0 BRA `(.L_x_49) ;  /* 0x0000000000608947 */ /* 0x000fea0003800000 */
[----:B------:R-:W-:Y:S01]  /*2ae0*/  UMOV UR5, 0x10 ;  /* 0x0000001000057882 */ /* 0x000fe20000000000 */
[----:B------:R-:W-:Y:S01]  /*2af0*/  HFMA2 R2, -RZ, RZ, 0, 5.9604644775390625e-08 ;  /* 0x00000001ff027431 */ /* 0x000fe200000001ff */
[----:B------:R-:W-:-:S03]  /*2b00*/  MOV R3, 0xffff ;  /* 0x0000ffff00037802 */ /* 0x000fc60000000f00 */
[----:B------:R-:W-:Y:S04]  /*2b10*/  DEPBAR.LE SB2, 0x36 ;  /* 0x0000ad800000791a */ /* 0x000fe80000000000 */
[----:B------:R-:W2:Y:S02]  /*2b20*/  UTCATOMSWS.FIND_AND_SET.ALIGN UP0, UR5, UR5 ;  /* 0x00000005000575e3 */ /* 0x000ea40008000800 */
[----:B--2---:R-:W-:Y:S01]  /*2b30*/  MOV R0, UR5 ;  /* 0x0000000500007c02 */ /* 0x004fe20008000f00 */
[----:B------:R-:W-:Y:S06]  /*2b40*/  BRA.U UP0, `(.L_x_50) ;  /* 0x0000000100187547 */ /* 0x000fec000b800000 */
.L_x_51:
[----:B------:R-:W-:Y:S05]  /*2b50*/  NANOSLEEP 0x64 ;  /* 0x000000640000795d */ /* 0x000fea0003800000 */
[----:B------:R-:W-:-:S05]  /*2b60*/  UMOV UR5, 0x10 ;  /* 0x0000001000057882 */ /* 0x000fca0000000000 */
[----:B------:R-:W-:Y:S04]  /*2b70*/  DEPBAR.LE SB2, 0x36 ;  /* 0x0000ad800000791a */ /* 0x000fe80000000000 */
[----:B------:R-:W2:Y:S02]  /*2b80*/  UTCATOMSWS.FIND_AND_SET.ALIGN UP0, UR5, UR5 ;  /* 0x00000005000575e3 */ /* 0x000ea40008000800 */
[----:B--2---:R-:W-:Y:S01]  /*2b90*/  MOV R0, UR5 ;  /* 0x0000000500007c02 */ /* 0x004fe20008000f00 */
[----:B------:R-:W-:Y:S05]  /*2ba0*/  BRA.U !UP0, `(.L_x_51) ;  /* 0xfffffffd08e87547 */ /* 0x000fea000b83ffff */
.L_x_50:
[-C--:B------:R-:W-:Y:S02]  /*2bb0*/  SHF.L.U32 R3, R3, R0.reuse, RZ ;  /* 0x0000000003037219 */ /* 0x080fe400000006ff */
[----:B------:R-:W-:Y:S01]  /*2bc0*/  SHF.L.U32 R2, R2, R0, RZ ;  /* 0x0000000002027219 */ /* 0x000fe200000006ff */
[----:B------:R-:W-:Y:S02]  /*2bd0*/  IMAD.SHL.U32 R0, R0, 0x20, RZ ;  /* 0x0000002000007824 */ /* 0x000fe400078e00ff */
[----:B------:R2:W-:Y:S04]  /*2be0*/  ATOMS.OR RZ, [UR4+0x14], R3 ;  /* 0x00001403ffff798c */ /* 0x0005e8000b000004 */
[----:B------:R2:W-:Y:S04]  /*2bf0*/  ATOMS.OR RZ, [UR4+0x18], R2 ;  /* 0x00001802ffff798c */ /* 0x0005e8000b000004 */
[----:B------:R2:W-:Y:S01]  /*2c00*/  STS [UR38+0x110], R0 ;  /* 0x00011000ff007988 */ /* 0x0005e20008000826 */
[----:B------:R-:W-:Y:S05]  /*2c10*/  BRA `(.L_x_49) ;  /* 0x0000000000107947 */ /* 0x000fea0003800000 */
.L_x_48:
[----:B------:R-:W-:Y:S02]  /*2c20*/  MOV R0, 0xffffffff ;  /* 0xffffffff00007802 */ /* 0x000fe40000000f00 */
[----:B------:R-:W-:-:S03]  /*2c30*/  MOV R2, 0x2c60 ;  /* 0x00002c6000027802 */ /* 0x000fc60000000f00 */
[----:B------:R2:W-:Y:S04]  /*2c40*/  STS [UR38+0x110], R0 ;  /* 0x00011000ff007988 */ /* 0x0005e80008000826 */
[----:B-12--5:R-:W-:Y:S05]  /*2c50*/  CALL.REL.NOINC `($__internal_1_$__cuda_sm10x_tcgen05_guardrail_trap_phase_invalid_during_alloc) ;  /* 0x000000b800507944 */ /* 0x026fea0003c00000 */
.L_x_49:
[----:B------:R-:W-:Y:S05]  /*2c60*/  WARPSYNC.ALL ;  /* 0x0000000000007948 */ /* 0x000fea0003800000 */
[----:B------:R-:W3:Y:S01]  /*2c70*/  S2UR UR5, SR_CgaCtaId ;  /* 0x00000000000579c3 */ /* 0x000ee20000008800 */
[----:B------:R-:W-:Y:S01]  /*2c80*/  UMOV UR4, 0x400 ;  /* 0x0000040000047882 */ /* 0x000fe20000000000 */
[----:B------:R-:W-:-:S06]  /*2c90*/  NOP ;  /* 0x0000000000007918 */ /* 0x000fcc0000000000 */
[----:B------:R-:W-:Y:S06]  /*2ca0*/  BAR.ARV 0x6, 0xa0 ;  /* 0x0182800000007b1d */ /* 0x000fec0000002000 */
[----:B------:R-:W4:Y:S01]  /*2cb0*/  LDCU UR7, c[0x0][0x38c] ;  /* 0x00007180ff0777ac */ /* 0x000f220008000800 */
[----:B------:R-:W-:Y:S02]  /*2cc0*/  HFMA2 R12, -RZ, RZ, 0, 0 ;  /* 0x00000000ff0c7431 */ /* 0x000fe400000001ff */
[----:B------:R-:W-:Y:S01]  /*2cd0*/  IMAD.MOV.U32 R7, RZ, RZ, 0x1 ;  /* 0x00000001ff077424 */ /* 0x000fe200078e00ff */
[----:B------:R-:W1:Y:S01]  /*2ce0*/  LDCU UR6, c[0x0][0x38c] ;  /* 0x00007180ff0677ac */ /* 0x000e620008000800 */
[----:B--2---:R-:W-:Y:S01]  /*2cf0*/  IMAD.MOV.U32 R2, RZ, RZ, RZ ;  /* 0x000000ffff027224 */ /* 0x004fe200078e00ff */
[----:B------:R-:W-:Y:S01]  /*2d00*/  UMOV UR15, URZ ;  /* 0x000000ff000f7c82 */ /* 0x000fe20008000000 */
[----:B------:R-:W-:Y:S01]  /*2d10*/  UMOV UR14, URZ ;  /* 0x000000ff000e7c82 */ /* 0x000fe20008000000 */
[----:B---3--:R-:W-:Y:S01]  /*2d20*/  ULEA UR5, UR5, UR4, 0x18 ;  /* 0x0000000405057291 */ /* 0x008fe2000f8ec0ff */
[----:B------:R-:W-:Y:S01]  /*2d30*/  UMOV UR24, 0x0 ;  /* 0x0000000000187882 */ /* 0x000fe20000000000 */
[----:B------:R-:W-:-:S02]  /*2d40*/  UMOV UR25, 0x8400010 ;  /* 0x0840001000197882 */ /* 0x000fc40000000000 */
[----:B------:R-:W-:Y:S02]  /*2d50*/  UIADD3 UR10, UPT, UPT, UR5, 0x10800, URZ ;  /* 0x00010800050a7890 */ /* 0x000fe4000fffe0ff */
[----:B------:R-:W-:Y:S02]  /*2d60*/  UIADD3 UR11, UPT, UPT, UR5, 0x1c800, URZ ;  /* 0x0001c800050b7890 */ /* 0x000fe4000fffe0ff */
[----:B----4-:R-:W-:Y:S01]  /*2d70*/  UIADD3 UR7, UPT, UPT, UR7, 0x3f, URZ ;  /* 0x0000003f07077890 */ /* 0x010fe2000fffe0ff */
[----:B------:R-:W2:Y:S01]  /*2d80*/  LDS R0, [UR5+0x110] ;  /* 0x00011005ff007984 */ /* 0x000ea20008000800 */
[----:B------:R-:W-:Y:S02]  /*2d90*/  USHF.R.U32.HI UR10, URZ, 0x4, UR10 ;  /* 0x00000004ff0a7899 */ /* 0x000fe4000801160a */
[----:B------:R-:W-:Y:S02]  /*2da0*/  USHF.R.S32.HI UR4, URZ, 0x1f, UR7 ;  /* 0x0000001fff047899 */ /* 0x000fe40008011407 */
[----:B------:R-:W-:-:S02]  /*2db0*/  USHF.R.U32.HI UR11, URZ, 0x4, UR11 ;  /* 0x00000004ff0b7899 */ /* 0x000fc4000801160b */
[----:B------:R-:W-:Y:S02]  /*2dc0*/  ULEA.HI UR4, UR4, UR7, URZ, 0x6 ;  /* 0x0000000704047291 */ /* 0x000fe4000f8f30ff */
[----:B------:R-:W-:Y:S02]  /*2dd0*/  ULOP3.LUT UR10, UR10, 0x3fff, URZ, 0xc0, !UPT ;  /* 0x00003fff0a0a7892 */ /* 0x000fe4000f8ec0ff */
[----:B------:R-:W-:Y:S02]  /*2de0*/  USHF.R.S32.HI UR4, URZ, 0x6, UR4 ;  /* 0x00000006ff047899 */ /* 0x000fe40008011404 */
[----:B------:R-:W-:Y:S02]  /*2df0*/  ULOP3.LUT UR11, UR11, 0x3fff, URZ, 0xc0, !UPT ;  /* 0x00003fff0b0b7892 */ /* 0x000fe4000f8ec0ff */
[----:B------:R-:W-:Y:S01]  /*2e00*/  UISETP.LT.AND UP0, UPT, UR4, 0x1, UPT ;  /* 0x000000010400788c */ /* 0x000fe2000bf01270 */
[----:B------:R-:W-:Y:S01]  /*2e10*/  UMOV UR22, 0x0 ;  /* 0x0000000000167882 */ /* 0x000fe20000000000 */
[----:B------:R-:W-:-:S02]  /*2e20*/  UMOV UR23, 0x8400010 ;  /* 0x0840001000177882 */ /* 0x000fc40000000000 */
[----:B------:R-:W-:Y:S02]  /*2e30*/  USEL UR9, UR4, 0x1, !UP0 ;  /* 0x0000000104097887 */ /* 0x000fe4000c000000 */
[----:B------:R-:W-:Y:S02]  /*2e40*/  ULOP3.LUT UR10, UR10, 0x10000, URZ, 0xfc, !UPT ;  /* 0x000100000a0a7892 */ /* 0x000fe4000f8efcff */
[----:B------:R-:W-:Y:S02]  /*2e50*/  ULOP3.LUT UR11, UR11, 0x10000, URZ, 0xfc, !UPT ;  /* 0x000100000b0b7892 */ /* 0x000fe4000f8efcff */
[----:B------:R-:W-:Y:S02]  /*2e60*/  UIADD3 UR9, UPT, UPT, -UR9, URZ, URZ ;  /* 0x000000ff09097290 */ /* 0x000fe4000fffe1ff */
[----:B-1----:R-:W-:Y:S01]  /*2e70*/  UISETP.GE.AND UP4, UPT, UR6, 0x1, UPT ;  /* 0x000000010600788c */ /* 0x002fe2000bf86270 */
[----:B------:R-:W-:Y:S01]  /*2e80*/  UMOV UR20, 0x0 ;  /* 0x0000000000147882 */ /* 0x000fe20000000000 */
[----:B------:R-:W-:Y:S01]  /*2e90*/  UMOV UR21, 0x8400010 ;  /* 0x0840001000157882 */ /* 0x000fe20000000000 */
[----:B------:R-:W-:Y:S01]  /*2ea0*/  UMOV UR18, 0x0 ;  /* 0x0000000000127882 */ /* 0x000fe20000000000 */
[----:B------:R-:W-:Y:S01]  /*2eb0*/  UMOV UR19, 0x8400010 ;  /* 0x0840001000137882 */ /* 0x000fe20000000000 */
[----:B--2---:R-:W-:-:S02]  /*2ec0*/  R2UR UR16, R0 ;  /* 0x00000000001072ca */ /* 0x004fc400000e0000 */
[----:B------:R-:W-:-:S13]  /*2ed0*/  MOV R0, RZ ;  /* 0x000000ff00007202 */ /* 0x000fda0000000f00 */
.L_x_58:
[----:B------:R-:W-:Y:S02]  /*2ee0*/  LEA R3, R2, UR5, 0x3 ;  /* 0x0000000502037c11 */ /* 0x000fe4000f8e18ff */
[----:B------:R-:W-:Y:S02]  /*2ef0*/  SHF.L.U32 R4, R12, 0x1f, RZ ;  /* 0x0000001f0c047819 */ /* 0x000fe400000006ff */
[----:B------:R-:W-:Y:S01]  /*2f00*/  PLOP3.LUT P0, PT, PT, PT, UP4, 0x80, 0x8 ;  /* 0x000000000008781c */ /* 0x000fe20003f0f048 */
[----:B------:R-:W-:Y:S01]  /*2f10*/  VIADD R5, R3, 0x90 ;  /* 0x0000009003057836 */ /* 0x000fe20000000000 */
[----:B-1----:R-:W1:Y:S02]  /*2f20*/  SYNCS.PHASECHK.TRANS64.TRYWAIT P1, [R3+URZ+0x80], R4 ;  /* 0x00008004030075a7 */ /* 0x002e6400080211ff */
[----:B-1----:R-:W-:Y:S09]  /*2f30*/  @!P1 BRA `(.L_x_52) ;  /* 0x000000b000049947 */ /* 0x002ff20003800000 */
.L_x_317:
[----:B------:R-:W-:Y:S01]  /*2f40*/  LEA R6, R2, UR5, 0x4 ;  /* 0x0000000502067c11 */ /* 0x000fe2000f8e20ff */
[----:B------:R-:W-:Y:S01]  /*2f50*/  @UP4 ULEA UR6, UR14, UR5, 0x3 ;  /* 0x000000050e064291 */ /* 0x000fe2000f8e18ff */
[----:B------:R-:W-:Y:S01]  /*2f60*/  PLOP3.LUT P1, PT, PT, PT, PT, 0x80, 0x8 ;  /* 0x000000000008781c */ /* 0x000fe20003f2f070 */
[----:B------:R-:W-:Y:S01]  /*2f70*/  ULEA UR7, UR15, UR5, 0x3 ;  /* 0x000000050f077291 */ /* 0x000fe2000f8e18ff */
[----:B------:R-:W-:Y:S01]  /*2f80*/  PRMT R5, RZ, 0x654, R5 ;  /* 0x00000654ff057816 */ /* 0x000fe20000000005 */
[----:B------:R2:W3:Y:S01]  /*2f90*/  LDS.128 R8, [R6+0xf0] ;  /* 0x0000f00006087984 */ /* 0x0004e20000000c00 */
[----:B-1----:R-:W-:Y:S01]  /*2fa0*/  @P0 SHF.L.U32 R4, R0, 0x1f, RZ ;  /* 0x0000001f00040819 */ /* 0x002fe200000006ff */
[----:B------:R-:W-:Y:S01]  /*2fb0*/  ULEA UR8, UR15, UR16, 0x8 ;  /* 0x000000100f087291 */ /* 0x000fe2000f8e40ff */
[----:B------:R-:W-:Y:S01]  /*2fc0*/  SHF.L.U32 R3, R7, 0x1f, RZ ;  /* 0x0000001f07037819 */ /* 0x000fe200000006ff */
[----:B------:R-:W-:Y:S01]  /*2fd0*/  @!PT LDS RZ, [RZ] ;  /* 0x00000000fffff984 */ /* 0x000fe20000000800 */
[----:B------:R-:W-:Y:S01]  /*2fe0*/  @!PT LDS RZ, [RZ] ;  /* 0x00000000fffff984 */ /* 0x000fe20000000800 */
[----:B------:R-:W-:Y:S01]  /*2ff0*/  @!PT LDS RZ, [RZ] ;  /* 0x00000000fffff984 */ /* 0x000fe20000000800 */
[----:B------:R-:W-:Y:S01]  /*3000*/  @!PT LDS RZ, [RZ] ;  /* 0x00000000fffff984 */ /* 0x000fe20000000800 */
[----:B------:R1:W-:Y:S06]  /*3010*/  MEMBAR.ALL.CTA ;  /* 0x0000000000007992 */ /* 0x0003ec0000008000 */
[----:B-1----:R-:W1:Y:S02]  /*3020*/  FENCE.VIEW.ASYNC.S ;  /* 0x00000000000073c6 */ /* 0x002e640000000000 */
[----:B-1----:R2:W-:Y:S01]  /*3030*/  SYNCS.ARRIVE.TRANS64.RED.A1T0 RZ, [R5+URZ], RZ ;  /* 0x000000ff05ff79a7 */ /* 0x0025e200081004ff */
[----:B------:R2:W1:Y:S01]  /*3040*/  @P0 SYNCS.PHASECHK.TRANS64.TRYWAIT P1, [UR6], R4 ;  /* 0x00000004ff0005a7 */ /* 0x0004620008021106 */
[----:B------:R-:W4:Y:S02]  /*3050*/  SYNCS.PHASECHK.TRANS64.TRYWAIT P0, [UR7+0xb0], R3 ;  /* 0x0000b003ff0075a7 */ /* 0x000f240008001107 */
[----:B-1234-:R-:W-:Y:S05]  /*3060*/  @!P0 BRA `(.L_x_53) ;  /* 0x000000ac00cc8947 */ /* 0x01efea0003800000 */
.L_x_319:
[----:B-1----:R-:W-:Y:S01]  /*3070*/  IADD3 R4, PT, PT, R2, 0x1, RZ ;  /* 0x0000000102047810 */ /* 0x002fe20007ffe0ff */
[----:B------:R-:W-:Y:S06]  /*3080*/  BRA.U !UP4, `(.L_x_54) ;  /* 0x000000010cc07547 */ /* 0x000fec000b800000 */
[----:B------:R-:W-:Y:S01]  /*3090*/  UPLOP3.LUT UP2, UPT, UPT, UPT, UPT, 0x40, 0x4 ;  /* 0x000000000004789c */ /* 0x000fe20003f4e870 */
[----:B------:R-:W-:Y:S01]  /*30a0*/  UMOV UR13, UR9 ;  /* 0x00000009000d7c82 */ /* 0x000fe20008000000 */
[----:B------:R-:W-:Y:S01]  /*30b0*/  UMOV UR12, UR4 ;  /* 0x00000004000c7c82 */ /* 0x000fe20008000000 */
[----:B------:R-:W-:-:S08]  /*30c0*/  UMOV UR17, UR14 ;  /* 0x0000000e00117c82 */ /* 0x000fd00008000000 */
.L_x_57:
[----:B------:R-:W-:Y:S02]  /*30d0*/  UIADD3 UR13, UPT, UPT, UR13, 0x1, URZ ;  /* 0x000000010d0d7890 */ /* 0x000fe4000fffe0ff */
[----:B-1----:R-:W-:Y:S02]  /*30e0*/  ULEA UR6, UR17, UR5, 0x3 ;  /* 0x0000000511067291 */ /* 0x002fe4000f8e18ff */
[----:B------:R-:W-:Y:S01]  /*30f0*/  UISETP.NE.AND UP3, UPT, UR13, URZ, UPT ;  /* 0x000000ff0d00728c */ /* 0x000fe2000bf65270 */
[----:B--2---:R-:W-:Y:S10]  /*3100*/  @P1 BRA `(.L_x_55) ;  /* 0x00000000000c1947 */ /* 0x004ff40003800000 */
[----:B------:R-:W-:Y:S04]  /*3110*/  SHF.L.U32 R3, R0, 0x1f, RZ ;  /* 0x0000001f00037819 */ /* 0x000fe800000006ff */
[----:B------:R-:W1:Y:S02]  /*3120*/  SYNCS.PHASECHK.TRANS64.TRYWAIT P0, [UR6], R3 ;  /* 0x00000003ff0075a7 */ /* 0x000e640008001106 */
[----:B-1----:R-:W-:Y:S05]  /*3130*/  @!P0 BRA `(.L_x_56) ;  /* 0x000000ac00b08947 */ /* 0x002fea0003800000 */
.L_x_55:
[----:B------:R-:W-:Y:S01]  /*3140*/  UISETP.NE.AND UP0, UPT, UR12, 0x1, UPT ;  /* 0x000000010c00788c */ /* 0x000fe2000bf05270 */
[----:B------:R-:W-:Y:S01]  /*3150*/  PLOP3.LUT P1, PT, PT, PT, PT, 0x80, 0x8 ;  /* 0x000000000008781c */ /* 0x000fe20003f2f070 */
[----:B------:R-:W-:Y:S02]  /*3160*/  UIADD3 UR14, UPT, UPT, UR17, 0x1, URZ ;  /* 0x00000001110e7890 */ /* 0x000fe4000fffe0ff */
[----:B------:R-:W-:Y:S02]  /*3170*/  ULEA UR28, UR17, UR11, 0xb ;  /* 0x0000000b111c7291 */ /* 0x000fe4000f8e58ff */
[----:B------:R-:W-:Y:S01]  /*3180*/  UISETP.NE.AND UP1, UPT, UR14, 0x3, UPT ;  /* 0x000000030e00788c */ /* 0x000fe2000bf25270 */
[----:B------:R-:W-:Y:S01]  /*3190*/  PLOP3.LUT P0, PT, PT, PT, UP0, 0x80, 0x8 ;  /* 0x000000000008781c */ /* 0x000fe20003f0f008 */
[----:B------:R-:W-:Y:S02]  /*31a0*/  UIADD3 UR40, UPT, UPT, UR28, 0x2, URZ ;  /* 0x000000021c287890 */ /* 0x000fe4000fffe0ff */
[----:B------:R-:W-:Y:S02]  /*31b0*/  USEL UR27, URZ, 0x1, UP1 ;  /* 0x00000001ff1b7887 */ /* 0x000fe40008800000 */
[----:B------:R-:W-:Y:S02]  /*31c0*/  USEL UR14, UR14, URZ, UP1 ;  /* 0x000000ff0e0e7287 */ /* 0x000fe40008800000 */
[----:B------:R-:W-:Y:S02]  /*31d0*/  UIADD3 UR36, UPT, UPT, UR28, 0x4, URZ ;  /* 0x000000041c247890 */ /* 0x000fe4000fffe0ff */
[----:B------:R-:W-:Y:S01]  /*31e0*/  @UP0 ULEA UR26, UR14, UR5, 0x3 ;  /* 0x000000050e1a0291 */ /* 0x000fe2000f8e18ff */
[----:B------:R-:W-:Y:S01]  /*31f0*/  LOP3.LUT R0, R0, UR27, RZ, 0x3c, !PT ;  /* 0x0000001b00007c12 */ /* 0x000fe2000f8e3cff */
[----:B------:R-:W-:Y:S02]  /*3200*/  UIADD3 UR32, UPT, UPT, UR28, 0x6, URZ ;  /* 0x000000061c207890 */ /* 0x000fe4000fffe0ff */
[----:B------:R-:W-:Y:S01]  /*3210*/  UIADD3 UR6, UPT, UPT, UR6, 0x18, URZ ;  /* 0x0000001806067890 */ /* 0x000fe2000fffe0ff */
[----:B-1----:R-:W-:Y:S01]  /*3220*/  @P0 SHF.L.U32 R2, R0, 0x1f, RZ ;  /* 0x0000001f00020819 */ /* 0x002fe200000006ff */
[----:B------:R-:W-:Y:S01]  /*3230*/  UIADD3 UR12, UPT, UPT, UR12, -0x1, URZ ;  /* 0xffffffff0c0c7890 */ /* 0x000fe2000fffe0ff */
[----:B------:R-:W-:Y:S02]  /*3240*/  UMOV UR29, 0x40004040 ;  /* 0x40004040001d7882 */ /* 0x000fe40000000000 */
[----:B------:R1:W2:Y:S01]  /*3250*/  @P0 SYNCS.PHASECHK.TRANS64.TRYWAIT P1, [UR26], R2 ;  /* 0x00000002ff0005a7 */ /* 0x0002a2000802111a */
[----:B------:R-:W-:Y:S01]  /*3260*/  ULEA UR26, UR17, UR10, 0xa ;  /* 0x0000000a111a7291 */ /* 0x000fe2000f8e50ff */
[----:B------:R-:W-:Y:S01]  /*3270*/  UMOV UR27, 0x40004040 ;  /* 0x40004040001b7882 */ /* 0x000fe20000000000 */
[----:B------:R-:W-:Y:S02]  /*3280*/  UMOV UR41, 0x40004040 ;  /* 0x4000404000297882 */ /* 0x000fe40000000000 */
[----:B------:R-:W-:Y:S02]  /*3290*/  UIADD3 UR38, UPT, UPT, UR26, 0x2, URZ ;  /* 0x000000021a267890 */ /* 0x000fe4000fffe0ff */
[----:B------:R-:W-:Y:S02]  /*32a0*/  UIADD3 UR34, UPT, UPT, UR26, 0x4, URZ ;  /* 0x000000041a227890 */ /* 0x000fe4000fffe0ff */
[----:B------:R-:W-:Y:S01]  /*32b0*/  UIADD3 UR30, UPT, UPT, UR26, 0x6, URZ ;  /* 0x000000061a1e7890 */ /* 0x000fe2000fffe0ff */
[----:B------:R1:W-:Y:S01]  /*32c0*/  UTCHMMA gdesc[UR26], gdesc[UR28], tmem[UR8], tmem[UR24], idesc[UR25], UP2 ;  /* 0x00ff181c1a0075ea */ /* 0x0003e20009000008 */
[----:B------:R-:W-:Y:S01]  /*32d0*/  UPLOP3.LUT UP2, UPT, UPT, UPT, UPT, 0x80, 0x8 ;  /* 0x000000000008789c */ /* 0x000fe20003f4f070 */
[----:B------:R-:W-:Y:S01]  /*32e0*/  UMOV UR39, 0x40004040 ;  /* 0x4000404000277882 */ /* 0x000fe20000000000 */
[----:B------:R-:W-:Y:S01]  /*32f0*/  UMOV UR37, 0x40004040 ;  /* 0x4000404000257882 */ /* 0x000fe20000000000 */
[----:B------:R1:W-:Y:S01]  /*3300*/  UTCHMMA gdesc[UR38], gdesc[UR40], tmem[UR8], tmem[UR22], idesc[UR23], UPT ;  /* 0x00ff1628260075ea */ /* 0x0003e2000b800008 */
[----:B------:R-:W-:Y:S01]  /*3310*/  UMOV UR35, 0x40004040 ;  /* 0x4000404000237882 */ /* 0x000fe20000000000 */
[----:B------:R-:W-:Y:S01]  /*3320*/  UMOV UR33, 0x40004040 ;  /* 0x4000404000217882 */ /* 0x000fe20000000000 */
[----:B------:R-:W-:Y:S01]  /*3330*/  UMOV UR31, 0x40004040 ;  /* 0x40004040001f7882 */ /* 0x000fe20000000000 */
[----:B------:R1:W-:Y:S01]  /*3340*/  UTCHMMA gdesc[UR34], gdesc[UR36], tmem[UR8], tmem[UR20], idesc[UR21], UPT ;  /* 0x00ff1424220075ea */ /* 0x0003e2000b800008 */
[----:B------:R1:W-:Y:S01]  /*3350*/  UTCHMMA gdesc[UR30], gdesc[UR32], tmem[UR8], tmem[UR18], idesc[UR19], UPT ;  /* 0x00ff12201e0075ea */ /* 0x0003e2000b800008 */
[----:B------:R1:W-:Y:S01]  /*3360*/  UTCBAR [UR6], URZ ;  /* 0x000000ff060073e9 */ /* 0x0003e200080000ff */
[----:B------:R-:W-:Y:S01]  /*3370*/  UMOV UR17, UR14 ;  /* 0x0000000e00117c82 */ /* 0x000fe20008000000 */
[----:B------:R-:W-:Y:S05]  /*3380*/  BRA.U UP3, `(.L_x_57) ;  /* 0xfffffffd03507547 */ /* 0x000fea000b83ffff */
.L_x_54:
[----:B------:R-:W-:Y:S01]  /*3390*/  UIADD3 UR15, UPT, UPT, UR15, 0x1, URZ ;  /* 0x000000010f0f7890 */ /* 0x000fe2000fffe0ff */
[----:B------:R-:W-:Y:S01]  /*33a0*/  LOP3.LUT P0, RZ, R10, 0x1, RZ, 0xc0, !PT ;  /* 0x000000010aff7812 */ /* 0x000fe2000780c0ff */
[----:B------:R-:W-:Y:S01]  /*33b0*/  UIADD3 UR7, UPT, UPT, UR7, 0xa0, URZ ;  /* 0x000000a007077890 */ /* 0x000fe2000fffe0ff */
[----:B--2---:R-:W-:Y:S01]  /*33c0*/  ISETP.NE.AND P1, PT, R4, 0x2, PT ;  /* 0x000000020400780c */ /* 0x004fe20003f25270 */
[----:B------:R-:W-:-:S03]  /*33d0*/  UISETP.NE.AND UP0, UPT, UR15, 0x2, UPT ;  /* 0x000000020f00788c */ /* 0x000fc6000bf05270 */
[----:B-1----:R-:W-:Y:S01]  /*33e0*/  SEL R2, RZ, 0x1, P1 ;  /* 0x00000001ff027807 */ /* 0x002fe20000800000 */
[----:B------:R-:W-:Y:S02]  /*33f0*/  USEL UR6, URZ, 0x1, UP0 ;  /* 0x00000001ff067887 */ /* 0x000fe40008000000 */
[----:B------:R-:W-:Y:S01]  /*3400*/  USEL UR15, UR15, URZ, UP0 ;  /* 0x000000ff0f0f7287 */ /* 0x000fe20008000000 */
[----:B------:R1:W-:Y:S01]  /*3410*/  UTCBAR [UR7], URZ ;  /* 0x000000ff070073e9 */ /* 0x0003e200080000ff */
[----:B------:R-:W-:Y:S02]  /*3420*/  LOP3.LUT R12, R12, R2, RZ, 0x3c, !PT ;  /* 0x000000020c0c7212 */ /* 0x000fe400078e3cff */
[----:B------:R-:W-:Y:S02]  /*3430*/  LOP3.LUT R7, R7, UR6, RZ, 0x3c, !PT ;  /* 0x0000000607077c12 */ /* 0x000fe4000f8e3cff */
[----:B------:R-:W-:Y:S01]  /*3440*/  SEL R2, R4, RZ, P1 ;  /* 0x000000ff04027207 */ /* 0x000fe20000800000 */
[----:B------:R-:W-:Y:S06]  /*3450*/  @P0 BRA `(.L_x_58) ;  /* 0xfffffff800a00947 */ /* 0x000fec000383ffff */
[----:B------:R-:W2:Y:S01]  /*3460*/  S2UR UR4, SR_CgaCtaId ;  /* 0x00000000000479c3 */ /* 0x000ea20000008800 */
[----:B------:R-:W-:Y:S01]  /*3470*/  ELECT P0, URZ, PT ;  /* 0x0000000000ff782f */ /* 0x000fe20003800000 */
[----:B------:R-:W-:Y:S01]  /*3480*/  IMAD.MOV.U32 R2, RZ, RZ, 0x1 ;  /* 0x00000001ff027424 */ /* 0x000fe200078e00ff */
[----:B------:R-:W-:Y:S01]  /*3490*/  UIADD3 UR5, UPT, UPT, UR5, 0xb0, URZ ;  /* 0x000000b005057890 */ /* 0x000fe2000fffe0ff */
[----:B------:R-:W-:Y:S01]  /*34a0*/  SHF.L.U32 R0, R7, 0x1f, RZ ;  /* 0x0000001f07007819 */ /* 0x000fe200000006ff */
[----:B------:R-:W-:-:S03]  /*34b0*/  UMOV UR6, 0x40 ;  /* 0x0000004000067882 */ /* 0x000fc60000000000 */
[----:B------:R-:W-:Y:S01]  /*34c0*/  UVIRTCOUNT.DEALLOC.SMPOOL 0x80 ;  /* 0x000000800000784c */ /* 0x000fe20000000000 */
[----:B--2---:R-:W-:Y:S02]  /*34d0*/  ULEA UR4, UR4, UR6, 0x18 ;  /* 0x0000000604047291 */ /* 0x004fe4000f8ec0ff */
[----:B------:R-:W-:-:S07]  /*34e0*/  ULEA UR6, UR15, UR5, 0x3 ;  /* 0x000000050f067291 */ /* 0x000fce000f8e18ff */
[----:B------:R2:W-:Y:S02]  /*34f0*/  @P0 STS.U8 [UR4+0x1c], R2 ;  /* 0x00001c02ff000988 */ /* 0x0005e40008000004 */
[----:B------:R-:W3:Y:S02]  /*3500*/  SYNCS.PHASECHK.TRANS64.TRYWAIT P0, [UR6], R0 ;  /* 0x00000000ff0075a7 */ /* 0x000ee40008001106 */
[----:B--23--:R-:W-:Y:S05]  /*3510*/  @!P0 BRA `(.L_x_59) ;  /* 0x000000a800d08947 */ /* 0x00cfea0003800000 */
.L_x_322:
[----:B-1----:R-:W-:-:S04]  /*3520*/  UIADD3 UR7, UPT, UPT, UR15, 0x1, URZ ;  /* 0x000000010f077890 */ /* 0x002fc8000fffe0ff */
[----:B------:R-:W-:-:S04]  /*3530*/  UISETP.NE.AND UP0, UPT, UR7, 0x2, UPT ;  /* 0x000000020700788c */ /* 0x000fc8000bf05270 */
[----:B------:R-:W-:Y:S02]  /*3540*/  USEL UR6, URZ, 0x1, UP0 ;  /* 0x00000001ff067887 */ /* 0x000fe40008000000 */
[----:B------:R-:W-:-:S04]  /*3550*/  USEL UR7, UR7, URZ, UP0 ;  /* 0x000000ff07077287 */ /* 0x000fc80008000000 */
[----:B------:R-:W-:Y:S01]  /*3560*/  ULEA UR7, UR7, UR5, 0x3 ;  /* 0x0000000507077291 */ /* 0x000fe2000f8e18ff */
[----:B--2---:R-:W-:-:S04]  /*3570*/  LOP3.LUT R0, R7, UR6, RZ, 0x3c, !PT ;  /* 0x0000000607007c12 */ /* 0x004fc8000f8e3cff */
[----:B------:R-:W-:-:S04]  /*3580*/  SHF.L.U32 R0, R0, 0x1f, RZ ;  /* 0x0000001f00007819 */ /* 0x000fc800000006ff */
[----:B------:R-:W1:Y:S02]  /*3590*/  SYNCS.PHASECHK.TRANS64.TRYWAIT P0, [UR7], R0 ;  /* 0x00000000ff0075a7 */ /* 0x000e640008001107 */
[----:B-1----:R-:W-:Y:S05]  /*35a0*/  @!P0 BRA `(.L_x_60) ;  /* 0x000000a800c48947 */ /* 0x002fea0003800000 */
.L_x_324:
[----:B------:R-:W-:Y:S01]  /*35b0*/  NOP ;  /* 0x0000000000007918 */ /* 0x000fe20000000000 */
[----:B-1----:R-:W1:Y:S01]  /*35c0*/  LDS R0, [UR4+0x14] ;  /* 0x00001404ff007984 */ /* 0x002e620008000800 */
[----:B------:R-:W-:Y:S01]  /*35d0*/  ULOP3.LUT UR6, UR16, 0xffff, URZ, 0xc0, !UPT ;  /* 0x0000ffff10067892 */ /* 0x000fe2000f8ec0ff */
[----:B------:R-:W-:Y:S01]  /*35e0*/  UMOV UR8, 0xffff ;  /* 0x0000ffff00087882 */ /* 0x000fe20000000000 */
[----:B------:R-:W-:Y:S02]  /*35f0*/  UMOV UR5, 0x1 ;  /* 0x0000000100057882 */ /* 0x000fe40000000000 */
[----:B------:R-:W-:-:S04]  /*3600*/  USHF.R.U32.HI UR6, URZ, 0x5, UR6 ;  /* 0x00000005ff067899 */ /* 0x000fc80008011606 */
[----:B------:R-:W-:Y:S02]  /*3610*/  USHF.L.U32 UR8, UR8, UR6, URZ ;  /* 0x0000000608087299 */ /* 0x000fe400080006ff */
[----:B------:R-:W-:-:S04]  /*3620*/  USHF.L.U32 UR5, UR5, UR6, URZ ;  /* 0x0000000605057299 */ /* 0x000fc800080006ff */
[----:B-1----:R-:W-:-:S04]  /*3630*/  LOP3.LUT R0, R0, UR8, RZ, 0xc0, !PT ;  /* 0x0000000800007c12 */ /* 0x002fc8000f8ec0ff */
[----:B------:R-:W-:-:S13]  /*3640*/  ISETP.NE.AND P0, PT, R0, UR8, PT ;  /* 0x0000000800007c0c */ /* 0x000fda000bf05270 */
[----:B------:R-:W-:Y:S05]  /*3650*/  @P0 BRA `(.L_x_61) ;  /* 0x0000000000580947 */ /* 0x000fea0003800000 */
[----:B------:R-:W1:Y:S02]  /*3660*/  LDS R0, [UR4+0x18] ;  /* 0x00001804ff007984 */ /* 0x000e640008000800 */
[----:B-1----:R-:W-:-:S04]  /*3670*/  LOP3.LUT R0, R0, UR5, RZ, 0xc0, !PT ;  /* 0x0000000500007c12 */ /* 0x002fc8000f8ec0ff */
[----:B------:R-:W-:-:S13]  /*3680*/  ISETP.NE.AND P0, PT, R0, UR5, PT ;  /* 0x0000000500007c0c */ /* 0x000fda000bf05270 */
[----:B------:R-:W-:Y:S05]  /*3690*/  @P0 BRA `(.L_x_62) ;  /* 0x00000000003c0947 */ /* 0x000fea0003800000 */
[----:B------:R-:W1:Y:S01]  /*36a0*/  S2R R2, SR_LANEID ;  /* 0x0000000000027919 */ /* 0x000e620000000000 */
[----:B------:R-:W-:Y:S01]  /*36b0*/  ULOP3.LUT UR8, URZ, UR8, URZ, 0x33, !UPT ;  /* 0x00000008ff087292 */ /* 0x000fe2000f8e33ff */
[----:B------:R-:W-:Y:S02]  /*36c0*/  VOTEU.ANY UR7, UPT, PT ;  /* 0x0000000000077886 */ /* 0x000fe400038e0100 */
[----:B------:R-:W-:-:S03]  /*36d0*/  UFLO.U32 UR7, UR7 ;  /* 0x00000007000772bd */ /* 0x000fc600080e0000 */
[----:B------:R-:W-:-:S04]  /*36e0*/  IMAD.U32 R0, RZ, RZ, UR8 ;  /* 0x00000008ff007e24 */ /* 0x000fc8000f8e00ff */
[----:B------:R2:W3:Y:S02]  /*36f0*/  REDUX UR6, R0 ;  /* 0x00000000000673c4 */ /* 0x0004e40000000000 */
[----:B------:R4:W-:Y:S01]  /*3700*/  UTCATOMSWS.AND URZ, UR8 ;  /* 0x0000000800ff79e3 */ /* 0x0009e20008000000 */
[----:B-1----:R-:W-:Y:S02]  /*3710*/  ISETP.EQ.U32.AND P0, PT, R2, UR7, PT ;  /* 0x0000000702007c0c */ /* 0x002fe4000bf02070 */
[----:B--2---:R-:W-:Y:S02]  /*3720*/  LOP3.LUT R0, RZ, UR5, RZ, 0x33, !PT ;  /* 0x00000005ff007c12 */ /* 0x004fe4000f8e33ff */
[----:B---3--:R-:W-:Y:S02]  /*3730*/  MOV R2, UR6 ;  /* 0x0000000600027c02 */ /* 0x008fe40008000f00 */
[----:B------:R-:W1:Y:S07]  /*3740*/  REDUX UR5, R0 ;  /* 0x00000000000573c4 */ /* 0x000e6e0000000000 */
[----:B------:R4:W-:Y:S01]  /*3750*/  @P0 ATOMS.AND RZ, [UR4+0x14], R2 ;  /* 0x00001402ffff098c */ /* 0x0009e2000a800004 */
[----:B-1----:R-:W-:-:S05]  /*3760*/  IMAD.U32 R0, RZ, RZ, UR5 ;  /* 0x00000005ff007e24 */ /* 0x002fca000f8e00ff */
[----:B------:R4:W-:Y:S01]  /*3770*/  @P0 ATOMS.AND RZ, [UR4+0x18], R0 ;  /* 0x00001800ffff098c */ /* 0x0009e2000a800004 */
[----:B------:R-:W-:Y:S05]  /*3780*/  BRA `(.L_x_63) ;  /* 0x0000000000147947 */ /* 0x000fea0003800000 */
.L_x_62:
[----:B------:R-:W-:Y:S02]  /*3790*/  MOV R2, 0x37b0 ;  /* 0x000037b000027802 */ /* 0x000fe40000000f00 */
[----:B-----5:R-:W-:Y:S05]  /*37a0*/  CALL.REL.NOINC `($__internal_0_$__cuda_sm10x_tcgen05_guardrail_trap_col_being_dealloced_not_returned_by_alloc) ;  /* 0x000000ac00707944 */ /* 0x020fea0003c00000 */
[----:B------:R-:W-:Y:S05]  /*37b0*/  BRA `(.L_x_63) ;  /* 0x0000000000087947 */ /* 0x000fea0003800000 */
.L_x_61:
[----:B------:R-:W-:Y:S02]  /*37c0*/  MOV R2, 0x37e0 ;  /* 0x000037e000027802 */ /* 0x000fe40000000f00 */
[----:B-----5:R-:W-:Y:S05]  /*37d0*/  CALL.REL.NOINC `($__internal_2_$__cuda_sm10x_tcgen05_guardrail_trap_unallocated_columns_being_dealloced) ;  /* 0x000000ac007c7944 */ /* 0x020fea0003c00000 */
.L_x_63:
[----:B------:R-:W-:Y:S01]  /*37e0*/  NOP ;  /* 0x0000000000007918 */ /* 0x000fe20000000000 */
[----:B----4-:R-:W-:Y:S05]  /*37f0*/  EXIT ;  /* 0x000000000000794d */ /* 0x010fea0003800000 */
.L_x_47:
[----:B------:R-:W-:-:S09]  /*3800*/  UISETP.NE.OR UP3, UPT, UR10, 0x3, UP3 ;  /* 0x000000030a00788c */ /* 0x000fd20009f65670 */
[----:B------:R-:W-:Y:S05]  /*3810*/  BRA.U UP3, `(.L_x_64) ;  /* 0x0000001103087547 */ /* 0x000fea000b800000 */
[----:B------:R-:W2:Y:S01]  /*3820*/  LDCU.64 UR4, c[0x0][0x888] ;  /* 0x00011100ff0477ac */ /* 0x000ea20008000a00 */
[----:B------:R-:W-:Y:S02]  /*3830*/  HFMA2 R10, -RZ, RZ, 0, 0 ;  /* 0x00000000ff0a7431 */ /* 0x000fe400000001ff */
[----:B------:R-:W-:Y:S01]  /*3840*/  IMAD.MOV.U32 R9, RZ, RZ, 0x1 ;  /* 0x00000001ff097424 */ /* 0x000fe200078e00ff */
[----:B------:R-:W-:Y:S01]  /*3850*/  MOV R11, 0x4000 ;  /* 0x00004000000b7802 */ /* 0x000fe20000000f00 */
[----:B------:R-:W3:Y:S01]  /*3860*/  LDCU.64 UR22, c[0x0][0x890] ;  /* 0x00011200ff1677ac */ /* 0x000ee20008000a00 */
[----:B------:R-:W-:Y:S01]  /*3870*/  IMAD.MOV.U32 R8, RZ, RZ, RZ ;  /* 0x000000ffff087224 */ /* 0x000fe200078e00ff */
[----:B------:R-:W4:Y:S01]  /*3880*/  LDCU UR31, c[0x0][0x370] ;  /* 0x00006e00ff1f77ac */ /* 0x000f220008000800 */
[----:B------:R-:W4:Y:S01]  /*3890*/  LDCU UR13, c[0x0][0xb0c] ;  /* 0x00016180ff0d77ac */ /* 0x000f220008000800 */
[----:B------:R-:W4:Y:S01]  /*38a0*/  LDCU.128 UR40, c[0x0][0xb10] ;  /* 0x00016200ff2877ac */ /* 0x000f220008000c00 */
[----:B------:R-:W4:Y:S01]  /*38b0*/  LDCU UR30, c[0x0][0x374] ;  /* 0x00006e80ff1e77ac */ /* 0x000f220008000800 */
[----:B--2---:R-:W-:Y:S01]  /*38c0*/  UISETP.NE.U32.AND UP0, UPT, UR4, URZ, UPT ;  /* 0x000000ff0400728c */ /* 0x004fe2000bf05070 */
[----:B------:R-:W2:Y:S01]  /*38d0*/  LDCU UR4, c[0x0][0xb30] ;  /* 0x00016600ff0477ac */ /* 0x000ea20008000800 */
[----:B------:R-:W2:Y:S02]  /*38e0*/  LDCU UR21, c[0x0][0xb20] ;  /* 0x00016400ff1577ac */ /* 0x000ea40008000800 */
[----:B------:R-:W-:-:S02]  /*38f0*/  UISETP.NE.AND.EX UP6, UPT, UR5, URZ, UPT, UP0 ;  /* 0x000000ff0500728c */ /* 0x000fc4000bfc5300 */
[----:B-1----:R-:W-:Y:S02]  /*3900*/  UISETP.GE.AND UP3, UPT, UR37, 0x1, UPT ;  /* 0x000000012500788c */ /* 0x002fe4000bf66270 */
[----:B------:R-:W-:Y:S02]  /*3910*/  UISETP.NE.AND UP0, UPT, UR37, 0x1, UPT ;  /* 0x000000012500788c */ /* 0x000fe4000bf05270 */
[----:B------:R-:W-:Y:S01]  /*3920*/  UP2UR UR5, UPR, URZ, 0x8 ;  /* 0x00000008ff057883 */ /* 0x000fe20008000000 */
[----:B------:R-:W-:Y:S01]  /*3930*/  UMOV UR29, 0x400 ;  /* 0x00000400001d7882 */ /* 0x000fe20000000000 */
[----:B------:R-:W-:Y:S02]  /*3940*/  UP2UR UR5, UPR, URZ, 0x1 ;  /* 0x00000001ff057883 */ /* 0x000fe40008000000 */
[----:B---3--:R-:W-:Y:S02]  /*3950*/  UISETP.NE.U32.AND UP0, UPT, UR22, URZ, UPT ;  /* 0x000000ff1600728c */ /* 0x008fe4000bf05070 */
[----:B------:R-:W-:-:S02]  /*3960*/  ULEA UR29, UR38, UR29, 0x18 ;  /* 0x0000001d261d7291 */ /* 0x000fc4000f8ec0ff */
[----:B------:R-:W-:Y:S02]  /*3970*/  UISETP.NE.AND.EX UP5, UPT, UR23, URZ, UPT, UP0 ;  /* 0x000000ff1700728c */ /* 0x000fe4000bfa5300 */
[----:B----4-:R-:W-:Y:S02]  /*3980*/  UIMAD.WIDE.U32 UR50, UR31, UR40, URZ ;  /* 0x000000281f3272a5 */ /* 0x010fe4000f8e00ff */
[----:B------:R-:W-:Y:S02]  /*3990*/  UISETP.NE.AND UP3, UPT, UR13, 0x1, UPT ;  /* 0x000000010d00788c */ /* 0x000fe4000bf65270 */
[----:B------:R-:W-:Y:S02]  /*39a0*/  UIADD3 UR49, UPT, UPT, UR29, 0x48, URZ ;  /* 0x000000481d317890 */ /* 0x000fe4000fffe0ff */
[----:B------:R-:W-:Y:S02]  /*39b0*/  UIMAD.WIDE.U32 UR8, UR30, UR43, URZ ;  /* 0x0000002b1e0872a5 */ /* 0x000fe4000f8e00ff */
[----:B------:R-:W-:-:S02]  /*39c0*/  UISETP.NE.AND UP0, UPT, UR42, 0x1, UPT ;  /* 0x000000012a00788c */ /* 0x000fc4000bf05270 */
[----:B--2---:R-:W-:Y:S01]  /*39d0*/  UISETP.NE.AND UP4, UPT, UR4, 0x1, UPT ;  /* 0x000000010400788c */ /* 0x004fe2000bf85270 */
[----:B------:R-:W1:Y:S01]  /*39e0*/  LDCU.64 UR54, c[0x0][0x348] ;  /* 0x00006900ff3677ac */ /* 0x000e620008000a00 */
[----:B------:R-:W-:Y:S01]  /*39f0*/  UPLOP3.LUT UP1, UPT, UPT, UPT, UPT, 0x40, 0x4 ;  /* 0x000000000004789c */ /* 0x000fe20003f2e870 */
[----:B------:R-:W2:Y:S01]  /*3a00*/  LDCU.64 UR6, c[0x0][0xb28] ;  /* 0x00016500ff0677ac */ /* 0x000ea20008000a00 */
[----:B------:R-:W-:Y:S02]  /*3a10*/  UP2UR UR5, UPR, URZ, 0x8 ;  /* 0x00000008ff057883 */ /* 0x000fe40008000000 */
[----:B------:R-:W-:Y:S02]  /*3a20*/  UIADD3 UR33, UPT, UPT, UR29, 0x30, URZ ;  /* 0x000000301d217890 */ /* 0x000fe4000fffe0ff */
[----:B------:R-:W-:Y:S02]  /*3a30*/  UIADD3 UR25, UPT, UPT, UR29, 0x38, URZ ;  /* 0x000000381d197890 */ /* 0x000fe4000fffe0ff */
[----:B------:R-:W-:-:S02]  /*3a40*/  UIADD3 UR17, UPT, UPT, UR29, 0x40, URZ ;  /* 0x000000401d117890 */ /* 0x000fc4000fffe0ff */
[----:B------:R-:W-:Y:S02]  /*3a50*/  UPRMT UR49, UR38, 0x654, UR49 ;  /* 0x0000065426317896 */ /* 0x000fe40008000031 */
[----:B------:R-:W-:Y:S02]  /*3a60*/  USHF.R.U32.HI UR51, URZ, UR41, UR51 ;  /* 0x00000029ff337299 */ /* 0x000fe40008011633 */
[----:B------:R-:W-:Y:S02]  /*3a70*/  USHF.R.U32.HI UR50, URZ, UR21, UR9 ;  /* 0x00000015ff327299 */ /* 0x000fe40008011609 */
[----:B------:R-:W-:-:S12]  /*3a80*/  UP2UR UR4, UPR, URZ, 0x1 ;  /* 0x00000001ff047883 */ /* 0x000fd80008000000 */
.L_x_75:
[----:B------:R-:W-:Y:S02]  /*3a90*/  LEA R2, R8, UR29, 0x3 ;  /* 0x0000001d08027c11 */ /* 0x000fe4000f8e18ff */
[----:B------:R-:W-:Y:S02]  /*3aa0*/  SHF.L.U32 R0, R10, 0x1f, RZ ;  /* 0x0000001f0a007819 */ /* 0x000fe400000006ff */
[----:B------:R-:W-:Y:S02]  /*3ab0*/  LEA R4, R8, UR29, 0x4 ;  /* 0x0000001d08047c11 */ /* 0x000fe4000f8e20ff */
[----:B---3--:R-:W3:Y:S02]  /*3ac0*/  SYNCS.PHASECHK.TRANS64.TRYWAIT P0, [R2+URZ+0x80], R0 ;  /* 0x00008000020075a7 */ /* 0x008ee400080011ff */
[----:B---3--:R-:W-:Y:S05]  /*3ad0*/  @!P0 BRA `(.L_x_65) ;  /* 0x000000a400908947 */ /* 0x008fea0003800000 */
.L_x_325:
[----:B------:R-:W4:Y:S01]  /*3ae0*/  LDS.128 R4, [R4+0xf0] ;  /* 0x0000f00004047984 */ /* 0x000f220000000c00 */
[----:B------:R-:W-:Y:S01]  /*3af0*/  UISETP.GE.AND UP0, UPT, UR37, 0x1, UPT ;  /* 0x000000012500788c */ /* 0x000fe2000bf06270 */
[----:B------:R-:W-:Y:S01]  /*3b00*/  @!PT LDS RZ, [RZ] ;  /* 0x00000000fffff984 */ /* 0x000fe20000000800 */
[----:B------:R-:W-:Y:S01]  /*3b10*/  @!PT LDS RZ, [RZ] ;  /* 0x00000000fffff984 */ /* 0x000fe20000000800 */
[----:B------:R-:W-:Y:S01]  /*3b20*/  @!PT LDS RZ, [RZ] ;  /* 0x00000000fffff984 */ /* 0x000fe20000000800 */
[----:B------:R-:W-:Y:S01]  /*3b30*/  @!PT LDS RZ, [RZ] ;  /* 0x00000000fffff984 */ /* 0x000fe20000000800 */
[----:B------:R1:W-:Y:S06]  /*3b40*/  MEMBAR.ALL.CTA ;  /* 0x0000000000007992 */ /* 0x0003ec0000008000 */
[----:B-1----:R-:W1:Y:S01]  /*3b50*/  FENCE.VIEW.ASYNC.S ;  /* 0x00000000000073c6 */ /* 0x002e620000000000 */
[----:B----4-:R-:W-:Y:S11]  /*3b60*/  LOP3.LUT P0, RZ, R6, 0x1, RZ, 0xc0, !PT ;  /* 0x0000000106ff7812 */ /* 0x010ff6000780c0ff */
[----:B------:R-:W-:Y:S02]  /*3b70*/  @!UPT UIADD3 URZ, UPT, UPT, URZ, URZ, URZ ;  /* 0x000000fffffff290 */ /* 0x000fe4000fffe0ff */
[----:B-1----:R-:W-:Y:S01]  /*3b80*/  VOTEU.ANY UP3, P0 ;  /* 0x0000000000ff7886 */ /* 0x002fe20000060100 */
[----:B------:R-:W-:Y:S11]  /*3b90*/  PLOP3.LUT P0, PT, PT, PT, UP3, 0x80, 0x8 ;  /* 0x000000000008781c */ /* 0x000ff60003f0f038 */
[----:B------:R-:W-:Y:S02]  /*3ba0*/  @!UPT UIADD3 URZ, UPT, UPT, URZ, URZ, URZ ;  /* 0x000000fffffff290 */ /* 0x000fe4000fffe0ff */
[----:B---3--:R-:W-:Y:S02]  /*3bb0*/  @P0 SHF.R.U32.HI R0, RZ, 0x10, R5 ;  /* 0x00000010ff000819 */ /* 0x008fe40000011605 */
[----:B------:R-:W-:Y:S02]  /*3bc0*/  @P0 MOV R3, R4 ;  /* 0x0000000400030202 */ /* 0x000fe40000000f00 */
[----:B------:R-:W-:Y:S01]  /*3bd0*/  @P0 R2UR UR4, R0 ;  /* 0x00000000000402ca */ /* 0x000fe200000e0000 */
[----:B------:R-:W-:Y:S01]  /*3be0*/  VIADD R0, R2, 0x90 ;  /* 0x0000009002007836 */ /* 0x000fe20000000000 */
[----:B------:R-:W-:Y:S02]  /*3bf0*/  @P0 LOP3.LUT R4, R5, 0xffff, RZ, 0xc0, !PT ;  /* 0x0000ffff05040812 */ /* 0x000fe400078ec0ff */
[----:B------:R-:W-:Y:S02]  /*3c00*/  @P0 R2UR UR8, R3 ;  /* 0x00000000030802ca */ /* 0x000fe400000e0000 */
[----:B------:R-:W-:Y:S02]  /*3c10*/  PRMT R0, RZ, 0x654, R0 ;  /* 0x00000654ff007816 */ /* 0x000fe40000000000 */
[----:B------:R-:W-:Y:S02]  /*3c20*/  @P0 R2UR UR5, R4 ;  /* 0x00000000040502ca */ /* 0x000fe400000e0000 */
[----:B------:R1:W-:Y:S03]  /*3c30*/  SYNCS.ARRIVE.TRANS64.RED.A1T0 RZ, [R0+URZ], RZ ;  /* 0x000000ff00ff79a7 */ /* 0x0003e600081004ff */
[----:B------:R-:W-:Y:S04]  /*3c40*/  @UP3 UMOV UR53, UR4 ;  /* 0x0000000400353c82 */ /* 0x000fe80008000000 */
[----:B------:R-:W-:Y:S04]  /*3c50*/  @UP3 UMOV UR15, UR8 ;  /* 0x00000008000f3c82 */ /* 0x000fe80008000000 */
[----:B------:R-:W-:Y:S01]  /*3c60*/  @UP3 UMOV UR14, UR5 ;  /* 0x00000005000e3c82 */ /* 0x000fe20008000000 */
[----:B------:R-:W-:Y:S05]  /*3c70*/  BRA.U !UP0, `(.L_x_66) ;  /* 0x0000000108b47547 */ /* 0x000fea000b800000 */
[----:B------:R-:W-:Y:S02]  /*3c80*/  UIMAD.WIDE.U32 UR60, UR14, UR43, URZ ;  /* 0x0000002b0e3c72a5 */ /* 0x000fe4000f8e00ff */
[----:B------:R-:W-:Y:S02]  /*3c90*/  UP2UR UR26, UPR, URZ, 0x4 ;  /* 0x00000004ff1a7883 */ /* 0x000fe40008000000 */
[----:B------:R-:W-:Y:S02]  /*3ca0*/  UISETP.NE.AND UP2, UPT, UR42, 0x1, UPT ;  /* 0x000000012a00788c */ /* 0x000fe4000bf45270 */
[----:B------:R-:W-:Y:S02]  /*3cb0*/  UIMAD.WIDE.U32 UR58, UR15, UR40, URZ ;  /* 0x000000280f3a72a5 */ /* 0x000fe4000f8e00ff */
[----:B------:R-:W-:Y:S02]  /*3cc0*/  USEL UR4, UR30, UR50, !UP2 ;  /* 0x000000321e047287 */ /* 0x000fe4000d000000 */
[----:B------:R-:W-:Y:S02]  /*3cd0*/  UP2UR UR20, UPR, URZ, 0x2 ;  /* 0x00000002ff147883 */ /* 0x000fe40008000000 */
[----:B------:R-:W-:Y:S02]  /*3ce0*/  UISETP.NE.AND UP1, UPT, UR37, 0x1, UPT ;  /* 0x000000012500788c */ /* 0x000fe4000bf25270 */
[----:B--2---:R-:W-:Y:S02]  /*3cf0*/  UIMAD.WIDE.U32 UR56, UR4, UR6, URZ ;  /* 0x00000006043872a5 */ /* 0x004fe4000f8e00ff */
[----:B------:R-:W-:Y:S01]  /*3d00*/  UISETP.NE.AND UP0, UPT, UR13, 0x1, UPT ;  /* 0x000000010d00788c */ /* 0x000fe2000bf05270 */
[----:B------:R-:W-:Y:S02]  /*3d10*/  UMOV UR27, UR61 ;  /* 0x0000003d001b7c82 */ /* 0x000fe40008000000 */
[----:B------:R-:W-:Y:S02]  /*3d20*/  USHF.R.U32.HI UR28, URZ, UR21, UR27 ;  /* 0x00000015ff1c7299 */ /* 0x000fe4000801161b */
[----:B------:R-:W-:Y:S02]  /*3d30*/  USEL UR9, UR31, UR51, !UP0 ;  /* 0x000000331f097287 */ /* 0x000fe4000c000000 */
[----:B------:R-:W-:Y:S02]  /*3d40*/  USEL UR8, UR14, UR28, !UP2 ;  /* 0x0000001c0e087287 */ /* 0x000fe4000d000000 */
[----:B------:R-:W-:Y:S02]  /*3d50*/  UIMAD.WIDE.U32 UR34, UR9, UR6, URZ ;  /* 0x00000006092272a5 */ /* 0x000fe4000f8e00ff */
[----:B------:R-:W-:Y:S02]  /*3d60*/  UIMAD.WIDE.U32 UR18, UR8, UR6, URZ ;  /* 0x00000006081272a5 */ /* 0x000fe4000f8e00ff */
[----:B------:R-:W-:Y:S02]  /*3d70*/  @UP1 USHF.R.U32.HI UR9, URZ, UR7, UR35 ;  /* 0x00000007ff091299 */ /* 0x000fe40008011623 */
[----:B------:R-:W-:Y:S02]  /*3d80*/  USHF.R.U32.HI UR18, URZ, UR7, UR19 ;  /* 0x00000007ff127299 */ /* 0x000fe40008011613 */
[----:B------:R-:W-:Y:S02]  /*3d90*/  UIMAD UR10, UR37, UR9, URZ ;  /* 0x00000009250a72a4 */ /* 0x000fe4000f8e02ff */
[----:B------:R-:W-:Y:S02]  /*3da0*/  USEL UR18, UR8, UR18, !UP1 ;  /* 0x0000001208127287 */ /* 0x000fe4000c800000 */
[----:B------:R-:W-:Y:S02]  /*3db0*/  UISETP.NE.AND UP2, UPT, UR26, URZ, UPT ;  /* 0x000000ff1a00728c */ /* 0x000fe4000bf45270 */
[----:B------:R-:W-:Y:S01]  /*3dc0*/  UIADD3 UR16, UPT, UPT, -UR18, URZ, URZ ;  /* 0x000000ff12107290 */ /* 0x000fe2000fffe1ff */
[----:B------:R-:W-:Y:S02]  /*3dd0*/  UMOV UR27, UR59 ;  /* 0x0000003b001b7c82 */ /* 0x000fe40008000000 */
[----:B------:R-:W-:Y:S02]  /*3de0*/  USHF.R.U32.HI UR24, URZ, UR41, UR27 ;  /* 0x00000029ff187299 */ /* 0x000fe4000801161b */
[----:B------:R-:W-:Y:S02]  /*3df0*/  UIMAD UR16, UR37, UR16, UR8 ;  /* 0x00000010251072a4 */ /* 0x000fe4000f8e0208 */
[----:B------:R-:W-:Y:S01]  /*3e00*/  USEL UR5, UR15, UR24, !UP0 ;  /* 0x000000180f057287 */ /* 0x000fe2000c000000 */
[----:B------:R-:W-:Y:S02]  /*3e10*/  UMOV UR27, UR57 ;  /* 0x00000039001b7c82 */ /* 0x000fe40008000000 */
[----:B------:R-:W-:Y:S04]  /*3e20*/  @UP1 USHF.R.U32.HI UR4, URZ, UR7, UR27 ;  /* 0x00000007ff041299 */ /* 0x000fe8000801161b */
[----:B------:R-:W-:Y:S04]  /*3e30*/  UIMAD UR4, UR37, UR4, URZ ;  /* 0x00000004250472a4 */ /* 0x000fe8000f8e02ff */
[----:B------:R-:W-:Y:S04]  /*3e40*/  UISETP.GE.AND UP0, UPT, UR8, UR4, UPT ;  /* 0x000000040800728c */ /* 0x000fe8000bf06270 */
[----:B------:R-:W-:Y:S02]  /*3e50*/  UISETP.GE.OR UP0, UPT, UR5, UR10, UP0 ;  /* 0x0000000a0500728c */ /* 0x000fe40008706670 */
[----:B------:R-:W-:Y:S09]  /*3e60*/  UIMAD.WIDE.U32 UR10, UR5, UR6, URZ ;  /* 0x00000006050a72a5 */ /* 0x000ff2000f8e00ff */
[----:B------:R-:W-:Y:S04]  /*3e70*/  @!UP0 USHF.R.U32.HI UR4, URZ, UR7, UR11 ;  /* 0x00000007ff048299 */ /* 0x000fe8000801160b */
[----:B------:R-:W-:Y:S02]  /*3e80*/  @!UP0 USEL UR4, UR5, UR4, !UP1 ;  /* 0x0000000405048287 */ /* 0x000fe4000c800000 */
[----:B------:R-:W-:Y:S02]  /*3e90*/  UISETP.NE.AND UP1, UPT, UR20, URZ, UPT ;  /* 0x000000ff1400728c */ /* 0x000fe4000bf25270 */
[----:B------:R-:W-:Y:S02]  /*3ea0*/  @!UP0 UIMAD UR12, UR9, UR16, UR4 ;  /* 0x00000010090c82a4 */ /* 0x000fe4000f8e0204 */
[----:B------:R-:W-:Y:S02]  /*3eb0*/  @!UP0 UIADD3 UR16, UPT, UPT, UR18, -UR4, URZ ;  /* 0x8000000412108290 */ /* 0x000fe4000fffe0ff */
[----:B------:R-:W-:Y:S02]  /*3ec0*/  UIADD3 UR9, UPT, UPT, -UR5, URZ, URZ ;  /* 0x000000ff05097290 */ /* 0x000fe4000fffe1ff */
[----:B------:R-:W-:Y:S02]  /*3ed0*/  UIADD3 UR4, UPT, UPT, -UR8, URZ, URZ ;  /* 0x000000ff08047290 */ /* 0x000fe4000fffe1ff */
[----:B------:R-:W-:Y:S02]  /*3ee0*/  @!UP0 UIMAD UR8, UR16, UR37, UR5 ;  /* 0x00000025100882a4 */ /* 0x000fe4000f8e0205 */
[----:B------:R-:W-:Y:S02]  /*3ef0*/  UIMAD UR15, UR13, UR9, UR15 ;  /* 0x000000090d0f72a4 */ /* 0x000fe4000f8e020f */
[----:B------:R-:W-:Y:S01]  /*3f00*/  UIMAD UR14, UR42, UR4, UR14 ;  /* 0x000000042a0e72a4 */ /* 0x000fe2000f8e020e */
[----:B------:R-:W-:Y:S02]  /*3f10*/  @!UP0 UMOV UR5, UR12 ;  /* 0x0000000c00058c82 */ /* 0x000fe40008000000 */
[----:B------:R-:W-:Y:S02]  /*3f20*/  UIMAD UR15, UR5, UR13, UR15 ;  /* 0x0000000d050f72a4 */ /* 0x000fe4000f8e020f */
[----:B------:R-:W-:Y:S11]  /*3f30*/  UIMAD UR14, UR8, UR42, UR14 ;  /* 0x0000002a080e72a4 */ /* 0x000ff6000f8e020e */
[----:B------:R-:W-:Y:S01]  /*3f40*/  @!UPT UIADD3 URZ, UPT, UPT, URZ, URZ, URZ ;  /* 0x000000fffffff290 */ /* 0x000fe2000fffe0ff */
.L_x_66:
[----:B------:R-:W3:Y:S01]  /*3f50*/  @!UP4 LDCU.128 UR8, c[0x0][0xb10] ;  /* 0x00016200ff08c7ac */ /* 0x000ee20008000c00 */
[----:B------:R-:W-:Y:S02]  /*3f60*/  ISETP.NE.U32.AND P0, PT, RZ, UR22, PT ;  /* 0x00000016ff007c0c */ /* 0x000fe4000bf05070 */
[----:B------:R-:W-:Y:S02]  /*3f70*/  SHF.L.U32 R2, R9, 0x1f, RZ ;  /* 0x0000001f09027819 */ /* 0x000fe400000006ff */
[----:B------:R-:W-:Y:S01]  /*3f80*/  ISETP.NE.AND.EX P0, PT, RZ, UR23, PT, P0 ;  /* 0x00000017ff007c0c */ /* 0x000fe2000bf05300 */
[----:B------:R-:W4:Y:S01]  /*3f90*/  @!UP4 LDCU UR5, c[0x0][0xb0c] ;  /* 0x00016180ff05c7ac */ /* 0x000f220008000800 */
[----:B------:R-:W-:Y:S02]  /*3fa0*/  USHF.L.U32 UR35, UR48, 0x7, URZ ;  /* 0x0000000730237899 */ /* 0x000fe400080006ff */
[----:B------:R-:W-:Y:S02]  /*3fb0*/  USHF.L.U32 UR34, UR45, 0x8, URZ ;  /* 0x000000082d227899 */ /* 0x000fe400080006ff */
[----:B---3--:R-:W-:Y:S04]  /*3fc0*/  UIMAD.WIDE.U32 UR18, UR15, UR8, URZ ;  /* 0x000000080f1272a5 */ /* 0x008fe8000f8e00ff */
[----:B------:R-:W-:Y:S02]  /*3fd0*/  @!UP4 USHF.R.U32.HI UR4, URZ, UR9, UR19 ;  /* 0x00000009ff04c299 */ /* 0x000fe40008011613 */
[----:B------:R-:W-:Y:S02]  /*3fe0*/  UIMAD.WIDE.U32 UR18, UR14, UR11, URZ ;  /* 0x0000000b0e1272a5 */ /* 0x000fe4000f8e00ff */
[----:B----4-:R-:W-:Y:S04]  /*3ff0*/  @!UP4 UISETP.NE.AND UP0, UPT, UR5, 0x1, UPT ;  /* 0x000000010500c88c */ /* 0x010fe8000bf05270 */
[----:B------:R-:W-:Y:S02]  /*4000*/  @!UP4 USEL UR8, UR15, UR4, !UP0 ;  /* 0x000000040f08c287 */ /* 0x000fe4000c000000 */
[----:B------:R-:W-:Y:S01]  /*4010*/  @!UP4 UISETP.NE.AND UP0, UPT, UR10, 0x1, UPT ;  /* 0x000000010a00c88c */ /* 0x000fe2000bf05270 */
[----:B------:R-:W3:Y:S02]  /*4020*/  @!UP4 LDCU UR4, c[0x0][0xb20] ;  /* 0x00016400ff04c7ac */ /* 0x000ee40008000800 */
[----:B---3--:R-:W-:Y:S04]  /*4030*/  @!UP4 USHF.R.U32.HI UR4, URZ, UR4, UR19 ;  /* 0x00000004ff04c299 */ /* 0x008fe80008011613 */
[----:B------:R-:W-:Y:S04]  /*4040*/  @!UP4 USEL UR9, UR14, UR4, !UP0 ;  /* 0x000000040e09c287 */ /* 0x000fe8000c000000 */
[----:B------:R-:W-:Y:S02]  /*4050*/  @!UP4 UIADD3 UR4, UPT, UPT, -UR8, UR9, URZ ;  /* 0x000000090804c290 */ /* 0x000fe4000fffe1ff */
[----:B------:R-:W-:Y:S02]  /*4060*/  @!UP4 UIADD3 UR8, UPT, UPT, UR8, -UR9, URZ ;  /* 0x800000090808c290 */ /* 0x000fe4000fffe0ff */
[----:B------:R-:W-:Y:S02]  /*4070*/  @!UP4 UIMAD UR15, UR4, UR5, UR15 ;  /* 0x00000005040fc2a4 */ /* 0x000fe4000f8e020f */
[----:B------:R-:W-:Y:S01]  /*4080*/  @!UP4 UIMAD UR14, UR8, UR10, UR14 ;  /* 0x0000000a080ec2a4 */ /* 0x000fe2000f8e020e */
[----:B------:R-:W-:Y:S11]  /*4090*/  BRA.U UP1, `(.L_x_67) ;  /* 0x0000000101107547 */ /* 0x000ff6000b800000 */
[----:B-1----:R-:W-:Y:S04]  /*40a0*/  MOV R0, UR52 ;  /* 0x0000003400007c02 */ /* 0x002fe80008000f00 */
[----:B------:R-:W-:Y:S04]  /*40b0*/  SHF.L.U32 R0, R0, 0x1f, RZ ;  /* 0x0000001f00007819 */ /* 0x000fe800000006ff */
[----:B------:R-:W1:Y:S02]  /*40c0*/  SYNCS.PHASECHK.TRANS64.TRYWAIT P1, [UR29+0x78], R0 ;  /* 0x00007800ff0075a7 */ /* 0x000e64000802111d */
[----:B-1----:R-:W-:Y:S05]  /*40d0*/  @!P1 BRA `(.L_x_68) ;  /* 0x000000a000249947 */ /* 0x002fea0003800000 */
.L_x_67:
[----:B------:R-:W-:Y:S05]  /*40e0*/  BRA.U !UP5, `(.L_x_69) ;  /* 0x000000010d3c7547 */ /* 0x000fea000b800000 */
[----:B------:R-:W-:Y:S01]  /*40f0*/  UPLOP3.LUT UP2, UPT, UPT, UPT, UP6, 0x80, 0x8 ;  /* 0x000000000008789c */ /* 0x000fe20003f4f060 */
[----:B-1----:R-:W-:Y:S02]  /*4100*/  HFMA2 R0, -RZ, RZ, 0, 5.9604644775390625e-08 ;  /* 0x00000001ff007431 */ /* 0x002fe400000001ff */
[----:B------:R-:W-:Y:S03]  /*4110*/  IMAD.MOV.U32 R3, RZ, RZ, 0x1 ;  /* 0x00000001ff037424 */ /* 0x000fe600078e00ff */
[----:B------:R-:W-:Y:S05]  /*4120*/  PLOP3.LUT P1, PT, PT, PT, UP2, 0x80, 0x8 ;  /* 0x000000000008781c */ /* 0x000fea0003f2f028 */
[----:B------:R-:W1:Y:S01]  /*4130*/  @UP2 LDCU.64 UR8, c[0x0][0x888] ;  /* 0x00011100ff0827ac */ /* 0x000e620008000a00 */
[----:B------:R-:W-:Y:S07]  /*4140*/  @UP2 UIMAD UR4, UR36, UR22, URZ ;  /* 0x00000016240422a4 */ /* 0x000fee000f8e02ff */
[----:B------:R-:W-:Y:S04]  /*4150*/  @P1 PRMT R4, R0, 0x7610, R4 ;  /* 0x0000761000041816 */ /* 0x000fe80000000004 */
[----:B------:R-:W-:Y:S05]  /*4160*/  @!P1 PRMT R4, R3, 0x7610, R4 ;  /* 0x0000761003049816 */ /* 0x000fea0000000004 */
[----:B------:R3:W-:Y:S01]  /*4170*/  STL.S16 [R1+0x38], R4 ;  /* 0x0000380401007387 */ /* 0x0007e20000100600 */
[----:B-1----:R-:W-:Y:S01]  /*4180*/  @UP2 UIMAD.WIDE UR8, UR4, 0x4, UR8 ;  /* 0x00000004040828a5 */ /* 0x002fe2000f8e0208 */
[----:B------:R-:W1:Y:S05]  /*4190*/  @!UP2 LDCU UR4, c[0x0][0x880] ;  /* 0x00011000ff04a7ac */ /* 0x000e6a0008000800 */
[----:B-----5:R-:W-:Y:S02]  /*41a0*/  IMAD.U32 R176, RZ, RZ, UR8 ;  /* 0x00000008ffb07e24 */ /* 0x020fe4000f8e00ff */
[----:B------:R-:W-:Y:S05]  /*41b0*/  IMAD.U32 R177, RZ, RZ, UR9 ;  /* 0x00000009ffb17e24 */ /* 0x000fea000f8e00ff */
[----:B------:R3:W5:Y:S02]  /*41c0*/  @P1 LDG.E R176, desc[UR46][R176.64] ;  /* 0x0000002eb0b01981 */ /* 0x000764000c1e1900 */
[----:B-1-3--:R-:W-:Y:S07]  /*41d0*/  @!P1 MOV R176, UR4 ;  /* 0x0000000400b09c02 */ /* 0x00afee0008000f00 */
.L_x_69:
[----:B-----5:R-:W-:Y:S01]  /*41e0*/  @!P0 FSETP.EQ.AND P2, PT, R176, RZ, PT ;  /* 0x000000ffb000820b */ /* 0x020fe20003f42000 */
[----:B------:R-:W-:Y:S01]  /*41f0*/  @!UPT UIADD3 URZ, UPT, UPT, URZ, URZ, URZ ;  /* 0x000000fffffff290 */ /* 0x000fe2000fffe0ff */
[----:B------:R-:W-:Y:S11]  /*4200*/  @!P0 BRA `(.L_x_70) ;  /* 0x00000000001c8947 */ /* 0x000ff60003800000 */
[----:B------:R-:W-:Y:S01]  /*4210*/  PLOP3.LUT P2, PT, PT, PT, UP2, 0x80, 0x8 ;  /* 0x000000000008781c */ /* 0x000fe20003f4f028 */
[----:B-1----:R-:W3:Y:S03]  /*4220*/  LDL R0, [R1+0x38] ;  /* 0x0000380001007983 */ /* 0x002ee60000100800 */
[----:B------:R-:W-:Y:S02]  /*4230*/  PLOP3.LUT P2, PT, P2, PT, PT, 0x8, 0x80 ;  /* 0x000000000080781c */ /* 0x000fe4000174e170 */
[----:B---3--:R-:W-:Y:S11]  /*4240*/  LOP3.LUT P0, RZ, R0, 0xff, RZ, 0xc0, !PT ;  /* 0x000000ff00ff7812 */ /* 0x008ff6000780c0ff */
[----:B------:R-:W-:Y:S02]  /*4250*/  @!UPT UIADD3 URZ, UPT, UPT, URZ, URZ, URZ ;  /* 0x000000fffffff290 */ /* 0x000fe4000fffe0ff */
[----:B------:R-:W-:Y:S11]  /*4260*/  @P0 FSETP.EQ.AND P2, PT, R176, RZ, PT ;  /* 0x000000ffb000020b */ /* 0x000ff60003f42000 */
[----:B------:R-:W-:Y:S02]  /*4270*/  @!UPT UIADD3 URZ, UPT, UPT, URZ, URZ, URZ ;  /* 0x000000fffffff290 */ /* 0x000fe4000fffe0ff */
.L_x_70:
[----:B------:R-:W3:Y:S01]  /*4280*/  SYNCS.PHASECHK.TRANS64.TRYWAIT P0, [UR29+0x50], R2 ;  /* 0x00005002ff0075a7 */ /* 0x000ee2000800111d */
[----:B------:R-:W-:Y:S04]  /*4290*/  ELECT P1, URZ, PT ;  /* 0x0000000000ff782f */ /* 0x000fe80003820000 */
[----:B------:R-:W-:Y:S01]  /*42a0*/  PLOP3.LUT P1, PT, P2, P1, PT, 0xf2, 0x2f ;  /* 0x00000000002f781c */ /* 0x000fe20001723e72 */
[----:B------:R-:W-:Y:S01]  /*42b0*/  @!UPT UIADD3 URZ, UPT, UPT, URZ, URZ, URZ ;  /* 0x000000fffffff290 */ /* 0x000fe2000fffe0ff */
[----:B---3--:R-:W-:Y:S11]  /*42c0*/  @!P0 BRA `(.L_x_71) ;  /* 0x0000009c00c08947 */ /* 0x008ff60003800000 */
.L_x_328:
[----:B------:R-:W-:Y:S01]  /*42d0*/  VOTEU.ALL UP0, P1 ;  /* 0x0000000000ff7886 */ /* 0x000fe20000800000 */
[----:B-1----:R-:W-:Y:S01]  /*42e0*/  @!P1 MOV R0, 0x4000 ;  /* 0x0000400000009802 */ /* 0x002fe20000000f00 */
[----:B------:R-:W-:Y:S01]  /*42f0*/  UMOV UR4, 0x0 ;  /* 0x0000000000047882 */ /* 0x000fe20000000000 */
[----:B------:R-:W-:Y:S01]  /*4300*/  UMOV UR5, 0x10000000 ;  /* 0x1000000000057882 */ /* 0x000fe20000000000 */
[----:B------:R-:W-:Y:S02]  /*4310*/  UPRMT UR10, UR38, 0x654, UR33 ;  /* 0x00000654260a7896 */ /* 0x000fe40008000021 */
[----:B------:R-:W-:Y:S02]  /*4320*/  @!UP0 UIADD3 UR8, UP1, UPT, UR54, 0x580, URZ ;  /* 0x0000058036088890 */ /* 0x000fe4000ff3e0ff */
[----:B------:R-:W-:Y:S02]  /*4330*/  @!UP0 UIADD3 UR32, UPT, UPT, UR29, 0x400, URZ ;  /* 0x000004001d208890 */ /* 0x000fe4000fffe0ff */
[----:B------:R-:W-:Y:S01]  /*4340*/  @!UP0 UIADD3.X UR9, UPT, UPT, URZ, UR55, URZ, UP1, !UPT ;  /* 0x00000037ff098290 */ /* 0x000fe20008ffe4ff */
[----:B------:R-:W-:Y:S08]  /*4350*/  VOTEU.ALL UP0, P1 ;  /* 0x0000000000ff7886 */ /* 0x000ff00000800000 */
[----:B------:R1:W-:Y:S01]  /*4360*/  @!UP0 UTMALDG.3D [UR32], [UR8], desc[UR4] ;  /* 0x00000420080085b4 */ /* 0x0003e20008011000 */
[----:B------:R1:W-:Y:S01]  /*4370*/  @!P1 SYNCS.ARRIVE.TRANS64.RED.A0TR RZ, [UR29+0x30], R0 ;  /* 0x00003000ffff99a7 */ /* 0x0003e2000830041d */
[----:B------:R-:W-:Y:S01]  /*4380*/  SYNCS.ARRIVE.TRANS64.RED.A1T0 RZ, [UR10], RZ ;  /* 0x000000ffffff79a7 */ /* 0x000fe2000810040a */
[----:B------:R-:W3:Y:S02]  /*4390*/  SYNCS.PHASECHK.TRANS64.TRYWAIT P0, [UR29+0x58], R2 ;  /* 0x00005802ff0075a7 */ /* 0x000ee4000800111d */
[----:B-1-3--:R-:W-:Y:S05]  /*43a0*/  @!P0 BRA `(.L_x_72) ;  /* 0x0000009c00a08947 */ /* 0x00afea0003800000 */
.L_x_330:
[----:B------:R-:W-:Y:S01]  /*43b0*/  VOTEU.ALL UP0, P1 ;  /* 0x0000000000ff7886 */ /* 0x000fe20000800000 */
[----:B-1----:R-:W-:Y:S01]  /*43c0*/  @!P1 MOV R0, 0x4000 ;  /* 0x0000400000009802 */ /* 0x002fe20000000f00 */
[----:B------:R-:W-:Y:S01]  /*43d0*/  UMOV UR4, 0x0 ;  /* 0x0000000000047882 */ /* 0x000fe20000000000 */
[----:B------:R-:W-:Y:S01]  /*43e0*/  UMOV UR5, 0x10000000 ;  /* 0x1000000000057882 */ /* 0x000fe20000000000 */
[----:B------:R-:W-:Y:S01]  /*43f0*/  UMOV UR27, UR35 ;  /* 0x00000023001b7c82 */ /* 0x000fe20008000000 */
[----:B------:R-:W-:Y:S02]  /*4400*/  @!UP0 UIADD3 UR8, UP1, UPT, UR54, 0x580, URZ ;  /* 0x0000058036088890 */ /* 0x000fe4000ff3e0ff */
[----:B------:R-:W-:Y:S02]  /*4410*/  @!UP0 UIADD3 UR26, UPT, UPT, UR34, 0x40, URZ ;  /* 0x00000040221a8890 */ /* 0x000fe4000fffe0ff */
[----:B------:R-:W-:Y:S02]  /*4420*/  @!UP0 UIADD3.X UR9, UPT, UPT, URZ, UR55, URZ, UP1, !UPT ;  /* 0x00000037ff098290 */ /* 0x000fe40008ffe4ff */
[----:B------:R-:W-:Y:S01]  /*4430*/  @!UP0 UIADD3 UR24, UPT, UPT, UR29, 0x4400, URZ ;  /* 0x000044001d188890 */ /* 0x000fe2000fffe0ff */
[----:B------:R-:W-:Y:S01]  /*4440*/  VOTEU.ALL UP0, P1 ;  /* 0x0000000000ff7886 */ /* 0x000fe20000800000 */
[----:B------:R-:W-:Y:S01]  /*4450*/  UMOV UR28, UR36 ;  /* 0x00000024001c7c82 */ /* 0x000fe20008000000 */
[----:B------:R-:W-:Y:S06]  /*4460*/  UPRMT UR10, UR38, 0x654, UR25 ;  /* 0x00000654260a7896 */ /* 0x000fec0008000019 */
[----:B------:R1:W-:Y:S01]  /*4470*/  @!UP0 UTMALDG.3D [UR24], [UR8], desc[UR4] ;  /* 0x00000418080085b4 */ /* 0x0003e20008011000 */
[----:B------:R1:W-:Y:S02]  /*4480*/  @!P1 SYNCS.ARRIVE.TRANS64.RED.A0TR RZ, [UR29+0x38], R0 ;  /* 0x00003800ffff99a7 */ /* 0x0003e4000830041d */
[----:B------:R-:W-:Y:S01]  /*4490*/  SYNCS.ARRIVE.TRANS64.RED.A1T0 RZ, [UR10], RZ ;  /* 0x000000ffffff79a7 */ /* 0x000fe2000810040a */
[----:B------:R-:W3:Y:S02]  /*44a0*/  SYNCS.PHASECHK.TRANS64.TRYWAIT P0, [UR29+0x60], R2 ;  /* 0x00006002ff0075a7 */ /* 0x000ee4000800111d */
[----:B-1-3--:R-:W-:Y:S05]  /*44b0*/  @!P0 BRA `(.L_x_73) ;  /* 0x0000009c00748947 */ /* 0x00afea0003800000 */
.L_x_332:
        /* <DEDUP_REMOVED lines=15> */
[----:B---3--:R-:W-:Y:S01]  /*45b0*/  IADD3 R0, PT, PT, R8, 0x1, RZ ;  /* 0x0000000108007810 */ /* 0x008fe20007ffe0ff */
[----:B------:R-:W3:Y:S02]  /*45c0*/  SYNCS.PHASECHK.TRANS64.TRYWAIT P0, [UR29+0x68], R2 ;  /* 0x00006802ff0075a7 */ /* 0x000ee4000800111d */
[----:B-1-3--:R-:W-:Y:S05]  /*45d0*/  @!P0 BRA `(.L_x_74) ;  /* 0x0000009c00448947 */ /* 0x00afea0003800000 */
.L_x_334:
[----:B------:R-:W-:Y:S01]  /*45e0*/  VOTEU.ALL UP0, P1 ;  /* 0x0000000000ff7886 */ /* 0x000fe20000800000 */
[----:B------:R-:W-:Y:S01]  /*45f0*/  UMOV UR18, 0x0 ;  /* 0x0000000000127882 */ /* 0x000fe20000000000 */
[----:B------:R-:W-:Y:S01]  /*4600*/  UMOV UR19, 0x10000000 ;  /* 0x1000000000137882 */ /* 0x000fe20000000000 */
[----:B------:R-:W-:Y:S01]  /*4610*/  UMOV UR11, UR35 ;  /* 0x00000023000b7c82 */ /* 0x000fe20008000000 */
[----:B------:R-:W-:Y:S01]  /*4620*/  UMOV UR12, UR36 ;  /* 0x00000024000c7c82 */ /* 0x000fe20008000000 */
[----:B------:R-:W-:Y:S01]  /*4630*/  @!UP0 UIADD3 UR4, UP1, UPT, UR54, 0x580, URZ ;  /* 0x0000058036048890 */ /* 0x000fe2000ff3e0ff */
[C---:B------:R-:W-:Y:S01]  /*4640*/  ISETP.NE.AND P0, PT, R0.reuse, 0x2, PT ;  /* 0x000000020000780c */ /* 0x040fe20003f05270 */
[----:B------:R-:W-:Y:S01]  /*4650*/  @!UP0 UIADD3 UR10, UPT, UPT, UR34, 0xc0, URZ ;  /* 0x000000c0220a8890 */ /* 0x000fe2000fffe0ff */
[----:B------:R-:W-:Y:S01]  /*4660*/  LOP3.LUT R9, R9, 0x1, RZ, 0x3c, !PT ;  /* 0x0000000109097812 */ /* 0x000fe200078e3cff */
[----:B------:R-:W-:Y:S01]  /*4670*/  @!UP0 UIADD3.X UR5, UPT, UPT, URZ, UR55, URZ, UP1, !UPT ;  /* 0x00000037ff058290 */ /* 0x000fe20008ffe4ff */
[----:B-1----:R-:W-:Y:S01]  /*4680*/  SEL R2, RZ, 0x1, P0 ;  /* 0x00000001ff027807 */ /* 0x002fe20000000000 */
[----:B------:R-:W-:Y:S01]  /*4690*/  @!UP0 UIADD3 UR8, UPT, UPT, UR29, 0xc400, URZ ;  /* 0x0000c4001d088890 */ /* 0x000fe2000fffe0ff */
[----:B------:R-:W-:Y:S01]  /*46a0*/  SEL R8, R0, RZ, P0 ;  /* 0x000000ff00087207 */ /* 0x000fe20000000000 */
[----:B------:R-:W-:Y:S01]  /*46b0*/  @!UP0 UIADD3 UR9, UPT, UPT, UR29, 0x48, URZ ;  /* 0x000000481d098890 */ /* 0x000fe2000fffe0ff */
[----:B------:R-:W-:Y:S01]  /*46c0*/  LOP3.LUT R10, R10, R2, RZ, 0x3c, !PT ;  /* 0x000000020a0a7212 */ /* 0x000fe200078e3cff */
[----:B------:R-:W-:Y:S01]  /*46d0*/  VOTEU.ALL UP0, P1 ;  /* 0x0000000000ff7886 */ /* 0x000fe20000800000 */
[----:B------:R-:W-:Y:S02]  /*46e0*/  UIADD3 UR45, UPT, UPT, UR14, UR39, URZ ;  /* 0x000000270e2d7290 */ /* 0x000fe4000fffe0ff */
[----:B------:R-:W-:Y:S01]  /*46f0*/  UIADD3 UR48, UPT, UPT, UR15, UR44, URZ ;  /* 0x0000002c0f307290 */ /* 0x000fe2000fffe0ff */
[----:B------:R-:W-:Y:S01]  /*4700*/  UMOV UR36, UR53 ;  /* 0x0000003500247c82 */ /* 0x000fe20008000000 */
[----:B------:R-:W-:Y:S02]  /*4710*/  UPLOP3.LUT UP1, UPT, UPT, UPT, UPT, 0x80, 0x8 ;  /* 0x000000000008789c */ /* 0x000fe40003f2f070 */
[----:B------:R3:W-:Y:S01]  /*4720*/  @!UP0 UTMALDG.3D [UR8], [UR4], desc[UR18] ;  /* 0x00001208040085b4 */ /* 0x0007e20008011000 */
[----:B------:R3:W-:Y:S01]  /*4730*/  @!P1 SYNCS.ARRIVE.TRANS64.RED.A0TR RZ, [UR29+0x48], R11 ;  /* 0x0000480bffff99a7 */ /* 0x0007e2000830041d */
[----:B------:R-:W-:Y:S01]  /*4740*/  SYNCS.ARRIVE.TRANS64.RED.A1T0 RZ, [UR49], RZ ;  /* 0x000000ffffff79a7 */ /* 0x000fe20008100431 */
[----:B------:R-:W-:Y:S06]  /*4750*/  BRA.U UP3, `(.L_x_75) ;  /* 0xfffffff103cc7547 */ /* 0x000fec000b83ffff */
[----:B------:R-:W-:-:S04]  /*4760*/  SHF.L.U32 R0, R9, 0x1f, RZ ;  /* 0x0000001f09007819 */ /* 0x000fc800000006ff */
[----:B------:R-:W1:Y:S02]  /*4770*/  SYNCS.PHASECHK.TRANS64.TRYWAIT P0, [UR29+0x50], R0 ;  /* 0x00005000ff0075a7 */ /* 0x000e64000800111d */
[----:B-1----:R-:W-:Y:S05]  /*4780*/  @!P0 BRA `(.L_x_76) ;  /* 0x0000009800f08947 */ /* 0x002fea0003800000 */
.L_x_336:
[----:B------:R-:W4:Y:S02]  /*4790*/  SYNCS.PHASECHK.TRANS64.TRYWAIT P0, [UR29+0x58], R0 ;  /* 0x00005800ff0075a7 */ /* 0x000f24000800111d */
[----:B----4-:R-:W-:Y:S05]  /*47a0*/  @!P0 BRA `(.L_x_77) ;  /* 0x0000009c00008947 */ /* 0x010fea0003800000 */
.L_x_338:
[----:B------:R-:W4:Y:S02]  /*47b0*/  SYNCS.PHASECHK.TRANS64.TRYWAIT P0, [UR29+0x60], R0 ;  /* 0x00006000ff0075a7 */ /* 0x000f24000800111d */
[----:B----4-:R-:W-:Y:S05]  /*47c0*/  @!P0 BRA `(.L_x_78) ;  /* 0x0000009c00108947 */ /* 0x010fea0003800000 */
.L_x_340:
[----:B-1----:R-:W-:-:S07]  /*47d0*/  MOV R2, UR29 ;  /* 0x0000001d00027c02 */ /* 0x002fce0008000f00 */
.L_x_79:
[----:B-1----:R-:W-:-:S04]  /*47e0*/  SHF.L.U32 R0, R9, 0x1f, RZ ;  /* 0x0000001f09007819 */ /* 0x002fc800000006ff */
[----:B------:R1:W4:Y:S03]  /*47f0*/  SYNCS.PHASECHK.TRANS64.TRYWAIT P0, [R2+URZ+0x68], R0 ;  /* 0x00006800020075a7 */ /* 0x00032600080011ff */
[----:B----4-:R-:W-:Y:S05]  /*4800*/  @!P0 NANOSLEEP.SYNCS 0x989680 ;  /* 0x009896800000895d */ /* 0x010fea0003900000 */
[----:B------:R-:W4:Y:S02]  /*4810*/  @!P0 SYNCS.PHASECHK.TRANS64 P0, [R2+URZ+0x68], R0 ;  /* 0x00006800020085a7 */ /* 0x000f2400080010ff */
[----:B--234-:R-:W-:Y:S05]  /*4820*/  @P0 EXIT ;  /* 0x000000000000094d */ /* 0x01cfea0003800000 */
[----:B------:R-:W-:Y:S05]  /*4830*/  BRA `(.L_x_79) ;  /* 0xfffffffc00e87947 */ /* 0x000fea000383ffff */
.L_x_64:
[----:B------:R-:W-:-:S06]  /*4840*/  UISETP.GE.AND UP0, UPT, UR10, 0x4, UPT ;  /* 0x000000040a00788c */ /* 0x000fcc000bf06270 */
[----:B------:R-:W-:-:S13]  /*4850*/  PLOP3.LUT P0, PT, PT, PT, UP0, 0x80, 0x8 ;  /* 0x000000000008781c */ /* 0x000fda0003f0f008 */
[----:B-1----:R-:W-:Y:S05]  /*4860*/  @!P0 EXIT ;  /* 0x000000000000894d */ /* 0x002fea0003800000 */
[----:B------:R-:W-:Y:S01]  /*4870*/  BAR.SYNC.DEFER_BLOCKING 0x6, 0xa0 ;  /* 0x0182800000007b1d */ /* 0x000fe20000010000 */
[C---:B------:R-:W-:Y:S01]  /*4880*/  IMAD.SHL.U32 R2, R5.reuse, 0x40, RZ ;  /* 0x0000004005027824 */ /* 0x040fe200078e00ff */
[C---:B------:R-:W-:Y:S01]  /*4890*/  LOP3.LUT R6, R5.reuse, 0x1, RZ, 0xc0, !PT ;  /* 0x0000000105067812 */ /* 0x040fe200078ec0ff */
[C---:B------:R-:W-:Y:S02]  /*48a0*/  IMAD.SHL.U32 R3, R5.reuse, 0x8, RZ ;  /* 0x0000000805037824 */ /* 0x040fe400078e00ff */
[C---:B------:R-:W-:Y:S01]  /*48b0*/  IMAD.U32 R4, R5.reuse, 0x10000, RZ ;  /* 0x0001000005047824 */ /* 0x040fe200078e00ff */
[----:B------:R-:W-:Y:S01]  /*48c0*/  UMOV UR42, 0x400 ;  /* 0x00000400002a7882 */ /* 0x000fe20000000000 */
[----:B------:R-:W-:Y:S01]  /*48d0*/  LOP3.LUT R0, R2, 0x1c0, RZ, 0xc0, !PT ;  /* 0x000001c002007812 */ /* 0x000fe200078ec0ff */
[----:B------:R-:W-:Y:S01]  /*48e0*/  ULEA UR42, UR38, UR42, 0x18 ;  /* 0x0000002a262a7291 */ /* 0x000fe2000f8ec0ff */
[----:B------:R-:W-:Y:S01]  /*48f0*/  ISETP.NE.U32.AND P0, PT, R6, 0x1, PT ;  /* 0x000000010600780c */ /* 0x000fe20003f05070 */
[----:B------:R-:W-:Y:S01]  /*4900*/  IMAD.MOV.U32 R252, RZ, RZ, 0x4 ;  /* 0x00000004fffc7424 */ /* 0x000fe200078e00ff */
[----:B------:R-:W-:Y:S01]  /*4910*/  LOP3.LUT R0, R0, 0x38, R3, 0xf8, !PT ;  /* 0x0000003800007812 */ /* 0x000fe200078ef803 */
[----:B------:R-:W-:Y:S01]  /*4920*/  IMAD.MOV.U32 R170, RZ, RZ, RZ ;  /* 0x000000ffffaa7224 */ /* 0x000fe200078e00ff */
[----:B------:R-:W-:Y:S01]  /*4930*/  R2P PR, R5, 0x6 ;  /* 0x0000000605007804 */ /* 0x000fe20000000000 */
[----:B------:R-:W1:Y:S01]  /*4940*/  LDCU UR49, c[0x0][0x370] ;  /* 0x00006e00ff3177ac */ /* 0x000e620008000800 */
[----:B------:R-:W-:-:S02]  /*4950*/  LOP3.LUT R0, R0, 0x1e00, R2, 0xf8, !PT ;  /* 0x00001e0000007812 */ /* 0x000fc400078ef802 */
[----:B------:R-:W-:Y:S01]  /*4960*/  LOP3.LUT R3, R4, 0x600000, RZ, 0xc0, !PT ;  /* 0x0060000004037812 */ /* 0x000fe200078ec0ff */
[----:B------:R-:W2:Y:S01]  /*4970*/  LDCU.64 UR58, c[0x0][0x348] ;  /* 0x00006900ff3a77ac */ /* 0x000ea20008000a00 */
[----:B------:R-:W-:Y:S01]  /*4980*/  SEL R252, R252, 0xfffffffc, !P2 ;  /* 0xfffffffcfcfc7807 */ /* 0x000fe20005000000 */
[----:B------:R3:W-:Y:S01]  /*4990*/  STL [R1+0x28], R0 ;  /* 0x0000280001007387 */ /* 0x0007e20000100800 */
[----:B------:R-:W-:Y:S01]  /*49a0*/  UMOV UR56, 0x1 ;  /* 0x0000000100387882 */ /* 0x000fe20000000000 */
[----:B------:R-:W4:Y:S02]  /*49b0*/  LDCU UR43, c[0x0][0x374] ;  /* 0x00006e80ff2b77ac */ /* 0x000f240008000800 */
[----:B------:R-:W1:Y:S01]  /*49c0*/  LDS R173, [UR42+0x110] ;  /* 0x0001102affad7984 */ /* 0x000e620008000800 */
[----:B------:R-:W-:-:S03]  /*49d0*/  UMOV UR57, URZ ;  /* 0x000000ff00397c82 */ /* 0x000fc60008000000 */
[----:B------:R1:W-:Y:S01]  /*49e0*/  STL [R1+0x1c], RZ ;  /* 0x00001cff01007387 */ /* 0x0003e20000100800 */
[----:B------:R-:W-:Y:S01]  /*49f0*/  UMOV UR55, URZ ;  /* 0x000000ff00377c82 */ /* 0x000fe20008000000 */
[----:B------:R-:W-:Y:S02]  /*4a00*/  UIADD3 UR41, UPT, UPT, UR42, 0x400, URZ ;  /* 0x000004002a297890 */ /* 0x000fe4000fffe0ff */
[----:B------:R1:W-:Y:S01]  /*4a10*/  STL [R1+0x18], RZ ;  /* 0x000018ff01007387 */ /* 0x0003e20000100800 */
[----:B------:R-:W-:Y:S01]  /*4a20*/  UMOV UR54, URZ ;  /* 0x000000ff00367c82 */ /* 0x000fe20008000000 */
[----:B------:R-:W-:Y:S01]  /*4a30*/  UMOV UR53, URZ ;  /* 0x000000ff00357c82 */ /* 0x000fe20008000000 */
[----:B---3--:R-:W-:-:S05]  /*4a40*/  IMAD.MOV.U32 R0, RZ, RZ, 0x2 ;  /* 0x00000002ff007424 */ /* 0x008fca00078e00ff */
[----:B------:R-:W-:-:S05]  /*4a50*/  SEL R0, R0, 0xfffffffe, !P1 ;  /* 0xfffffffe00007807 */ /* 0x000fca0004800000 */
[----:B------:R3:W-:Y:S01]  /*4a60*/  STL [R1+0x10], R0 ;  /* 0x0000100001007387 */ /* 0x0007e20000100800 */
[----:B-12-4-:R-:W-:-:S07]  /*4a70*/  IMAD.IADD R173, R173, 0x1, R3 ;  /* 0x00000001adad7824 */ /* 0x016fce00078e0203 */
.L_x_299:
[----:B------:R-:W-:Y:S01]  /*4a80*/  ULEA UR5, UR57, UR42, 0x3 ;  /* 0x0000002a39057291 */ /* 0x000fe2000f8e18ff */
[----:B---3--:R-:W-:-:S04]  /*4a90*/  MOV R0, UR55 ;  /* 0x0000003700007c02 */ /* 0x008fc80008000f00 */
[----:B------:R-:W-:-:S04]  /*4aa0*/  SHF.L.U32 R0, R0, 0x1f, RZ ;  /* 0x0000001f00007819 */ /* 0x000fc800000006ff */
[----:B------:R-:W1:Y:S02]  /*4ab0*/  SYNCS.PHASECHK.TRANS64.TRYWAIT P0, [UR5+0x80], R0 ;  /* 0x00008000ff0075a7 */ /* 0x000e640008001105 */
[----:B-1----:R-:W-:Y:S05]  /*4ac0*/  @!P0 BRA `(.L_x_80) ;  /* 0x0000009800688947 */ /* 0x002fea0003800000 */
.L_x_342:
[----:B------:R-:W-:Y:S02]  /*4ad0*/  ULEA UR4, UR57, UR42, 0x4 ;  /* 0x0000002a39047291 */ /* 0x000fe4000f8e20ff */
[----:B------:R-:W-:Y:S02]  /*4ae0*/  UIADD3 UR5, UPT, UPT, UR5, 0x90, URZ ;  /* 0x0000009005057890 */ /* 0x000fe4000fffe0ff */
[----:B------:R-:W-:Y:S02]  /*4af0*/  UISETP.GE.AND UP1, UPT, UR37, 0x1, UPT ;  /* 0x000000012500788c */ /* 0x000fe4000bf26270 */
[----:B------:R-:W-:-:S03]  /*4b00*/  UPRMT UR5, URZ, 0x654, UR5 ;  /* 0x00000654ff057896 */ /* 0x000fc60008000005 */
[----:B------:R-:W2:Y:S01]  /*4b10*/  LDS.128 R4, [UR4+0xf0] ;  /* 0x0000f004ff047984 */ /* 0x000ea20008000c00 */
[----:B------:R-:W-:Y:S01]  /*4b20*/  @!PT LDS RZ, [RZ] ;  /* 0x00000000fffff984 */ /* 0x000fe20000000800 */
[----:B------:R-:W-:Y:S01]  /*4b30*/  @!PT LDS RZ, [RZ] ;  /* 0x00000000fffff984 */ /* 0x000fe20000000800 */
[----:B------:R-:W-:Y:S01]  /*4b40*/  @!PT LDS RZ, [RZ] ;  /* 0x00000000fffff984 */ /* 0x000fe20000000800 */
[----:B------:R-:W-:Y:S01]  /*4b50*/  @!PT LDS RZ, [RZ] ;  /* 0x00000000fffff984 */ /* 0x000fe20000000800 */
[----:B------:R3:W-:Y:S06]  /*4b60*/  MEMBAR.ALL.CTA ;  /* 0x0000000000007992 */ /* 0x0007ec0000008000 */
[----:B---3--:R-:W3:Y:S02]  /*4b70*/  FENCE.VIEW.ASYNC.S ;  /* 0x00000000000073c6 */ /* 0x008ee40000000000 */
[----:B---3--:R-:W-:Y:S01]  /*4b80*/  SYNCS.ARRIVE.TRANS64.RED.A1T0 RZ, [UR5], RZ ;  /* 0x000000ffffff79a7 */ /* 0x008fe20008100405 */
[----:B--2---:R-:W-:Y:S01]  /*4b90*/  LOP3.LUT P0, RZ, R6, 0x1, RZ, 0xc0, !PT ;  /* 0x0000000106ff7812 */ /* 0x004fe2000780c0ff */
[----:B------:R2:W-:Y:S04]  /*4ba0*/  STL.64 [R1+0x40], R4 ;  /* 0x0000400401007387 */ /* 0x0005e80000100a00 */
[----:B------:R2:W-:Y:S08]  /*4bb0*/  STL.64 [R1+0x48], R6 ;  /* 0x0000480601007387 */ /* 0x0005f00000100a00 */
[----:B------:R-:W-:Y:S01]  /*4bc0*/  VOTEU.ANY UP0, P0 ;  /* 0x0000000000ff7886 */ /* 0x000fe20000000100 */
[----:B------:R-:W-:-:S13]  /*4bd0*/  PLOP3.LUT P0, PT, PT, PT, UP0, 0x80, 0x8 ;  /* 0x000000000008781c */ /* 0x000fda0003f0f008 */
[----:B------:R-:W-:Y:S02]  /*4be0*/  @P0 MOV R3, R4 ;  /* 0x0000000400030202 */ /* 0x000fe40000000f00 */
[----:B-1----:R-:W-:Y:S02]  /*4bf0*/  @P0 SHF.R.U32.HI R0, RZ, 0x10, R5 ;  /* 0x00000010ff000819 */ /* 0x002fe40000011605 */
[----:B------:R-:W-:Y:S02]  /*4c00*/  @P0 LOP3.LUT R2, R5, 0xffff, RZ, 0xc0, !PT ;  /* 0x0000ffff05020812 */ /* 0x000fe400078ec0ff */
[----:B------:R-:W-:Y:S02]  /*4c10*/  @P0 R2UR UR7, R3 ;  /* 0x00000000030702ca */ /* 0x000fe400000e0000 */
[----:B------:R-:W-:Y:S02]  /*4c20*/  @P0 R2UR UR4, R0 ;  /* 0x00000000000402ca */ /* 0x000fe400000e0000 */
[----:B------:R-:W-:-:S09]  /*4c30*/  @P0 R2UR UR6, R2 ;  /* 0x00000000020602ca */ /* 0x000fd200000e0000 */
[----:B------:R-:W-:Y:S02]  /*4c40*/  @UP0 UMOV UR51, UR7 ;  /* 0x0000000700330c82 */ /* 0x000fe40008000000 */
[----:B------:R-:W-:Y:S02]  /*4c50*/  @UP0 UMOV UR52, UR4 ;  /* 0x0000000400340c82 */ /* 0x000fe40008000000 */
[----:B------:R-:W-:Y:S01]  /*4c60*/  @UP0 UMOV UR50, UR6 ;  /* 0x0000000600320c82 */ /* 0x000fe20008000000 */
[----:B--2---:R-:W-:Y:S05]  /*4c70*/  BRA.U !UP1, `(.L_x_81) ;  /* 0x0000000109c07547 */ /* 0x004fea000b800000 */
[----:B------:R-:W1:Y:S01]  /*4c80*/  LDCU.128 UR4, c[0x0][0xb10] ;  /* 0x00016200ff0477ac */ /* 0x000e620008000c00 */
[----:B------:R-:W2:Y:S01]  /*4c90*/  LDCU UR10, c[0x0][0xb20] ;  /* 0x00016400ff0a77ac */ /* 0x000ea20008000800 */
[----:B------:R-:W3:Y:S01]  /*4ca0*/  LDCU UR11, c[0x0][0xb0c] ;  /* 0x00016180ff0b77ac */ /* 0x000ee20008000800 */
[----:B------:R-:W4:Y:S01]  /*4cb0*/  LDCU.64 UR8, c[0x0][0xb28] ;  /* 0x00016500ff0877ac */ /* 0x000f220008000a00 */
[----:B------:R-:W-:Y:S02]  /*4cc0*/  UISETP.NE.AND UP2, UPT, UR37, 0x1, UPT ;  /* 0x000000012500788c */ /* 0x000fe4000bf45270 */
[----:B-1----:R-:W-:Y:S02]  /*4cd0*/  UIMAD.WIDE.U32 UR14, UR43, UR7, URZ ;  /* 0x000000072b0e72a5 */ /* 0x002fe4000f8e00ff */
[----:B------:R-:W-:Y:S02]  /*4ce0*/  UIMAD.WIDE.U32 UR18, UR50, UR7, URZ ;  /* 0x00000007321272a5 */ /* 0x000fe4000f8e00ff */
[----:B------:R-:W-:-:S02]  /*4cf0*/  UIMAD.WIDE.U32 UR12, UR49, UR4, URZ ;  /* 0x00000004310c72a5 */ /* 0x000fc4000f8e00ff */
[----:B------:R-:W-:Y:S01]  /*4d00*/  UISETP.NE.AND UP0, UPT, UR6, 0x1, UPT ;  /* 0x000000010600788c */ /* 0x000fe2000bf05270 */
[----:B------:R-:W-:Y:S01]  /*4d10*/  UMOV UR7, UR15 ;  /* 0x0000000f00077c82 */ /* 0x000fe20008000000 */
[----:B---3--:R-:W-:Y:S02]  /*4d20*/  UISETP.NE.AND UP1, UPT, UR11, 0x1, UPT ;  /* 0x000000010b00788c */ /* 0x008fe4000bf25270 */
[----:B--2---:R-:W-:Y:S02]  /*4d30*/  USHF.R.U32.HI UR7, URZ, UR10, UR7 ;  /* 0x0000000aff077299 */ /* 0x004fe40008011607 */
[----:B------:R-:W-:Y:S02]  /*4d40*/  USHF.R.U32.HI UR12, URZ, UR5, UR13 ;  /* 0x00000005ff0c7299 */ /* 0x000fe4000801160d */
[----:B------:R-:W-:Y:S02]  /*4d50*/  USEL UR7, UR43, UR7, !UP0 ;  /* 0x000000072b077287 */ /* 0x000fe4000c000000 */
[----:B------:R-:W-:-:S02]  /*4d60*/  UIMAD.WIDE.U32 UR14, UR51, UR4, URZ ;  /* 0x00000004330e72a5 */ /* 0x000fc4000f8e00ff */
[----:B------:R-:W-:Y:S02]  /*4d70*/  USEL UR4, UR49, UR12, !UP1 ;  /* 0x0000000c31047287 */ /* 0x000fe4000c800000 */
[----:B----4-:R-:W-:Y:S01]  /*4d80*/  UIMAD.WIDE.U32 UR16, UR7, UR8, URZ ;  /* 0x00000008071072a5 */ /* 0x010fe2000f8e00ff */
[----:B------:R-:W-:Y:S01]  /*4d90*/  UMOV UR13, UR19 ;  /* 0x00000013000d7c82 */ /* 0x000fe20008000000 */
[----:B------:R-:W-:Y:S02]  /*4da0*/  UIMAD.WIDE.U32 UR18, UR4, UR8, URZ ;  /* 0x00000008041272a5 */ /* 0x000fe4000f8e00ff */
[----:B------:R-:W-:Y:S02]  /*4db0*/  USHF.R.U32.HI UR13, URZ, UR10, UR13 ;  /* 0x0000000aff0d7299 */ /* 0x000fe4000801160d */
[----:B------:R-:W-:Y:S02]  /*4dc0*/  @UP2 USHF.R.U32.HI UR7, URZ, UR9, UR17 ;  /* 0x00000009ff072299 */ /* 0x000fe40008011611 */
[----:B------:R-:W-:-:S02]  /*4dd0*/  USEL UR13, UR50, UR13, !UP0 ;  /* 0x0000000d320d7287 */ /* 0x000fc4000c000000 */
[----:B------:R-:W-:Y:S02]  /*4de0*/  @UP2 USHF.R.U32.HI UR4, URZ, UR9, UR19 ;  /* 0x00000009ff042299 */ /* 0x000fe40008011613 */
[----:B------:R-:W-:Y:S02]  /*4df0*/  USHF.R.U32.HI UR15, URZ, UR5, UR15 ;  /* 0x00000005ff0f7299 */ /* 0x000fe4000801160f */
[----:B------:R-:W-:Y:S02]  /*4e00*/  UIMAD UR7, UR37, UR7, URZ ;  /* 0x00000007250772a4 */ /* 0x000fe4000f8e02ff */
[----:B------:R-:W-:Y:S02]  /*4e10*/  UIMAD UR5, UR37, UR4, URZ ;  /* 0x00000004250572a4 */ /* 0x000fe4000f8e02ff */
[----:B------:R-:W-:Y:S02]  /*4e20*/  UIMAD.WIDE.U32 UR18, UR13, UR8, URZ ;  /* 0x000000080d1272a5 */ /* 0x000fe4000f8e00ff */
[----:B------:R-:W-:-:S02]  /*4e30*/  USEL UR15, UR51, UR15, !UP1 ;  /* 0x0000000f330f7287 */ /* 0x000fc4000c800000 */
[----:B------:R-:W-:Y:S02]  /*4e40*/  UISETP.GE.AND UP0, UPT, UR13, UR7, UPT ;  /* 0x000000070d00728c */ /* 0x000fe4000bf06270 */
[----:B------:R-:W-:Y:S02]  /*4e50*/  UIMAD.WIDE.U32 UR16, UR15, UR8, URZ ;  /* 0x000000080f1072a5 */ /* 0x000fe4000f8e00ff */
[----:B------:R-:W-:Y:S02]  /*4e60*/  UISETP.GE.OR UP0, UPT, UR15, UR5, UP0 ;  /* 0x000000050f00728c */ /* 0x000fe40008706670 */
[----:B------:R-:W-:Y:S01]  /*4e70*/  UIADD3 UR7, UPT, UPT, -UR13, URZ, URZ ;  /* 0x000000ff0d077290 */ /* 0x000fe2000fffe1ff */
[----:B------:R-:W-:Y:S01]  /*4e80*/  UMOV UR5, UR19 ;  /* 0x0000001300057c82 */ /* 0x000fe20008000000 */
[----:B------:R-:W-:Y:S02]  /*4e90*/  UIADD3 UR8, UPT, UPT, -UR15, URZ, URZ ;  /* 0x000000ff0f087290 */ /* 0x000fe4000fffe1ff */
[----:B------:R-:W-:-:S02]  /*4ea0*/  USHF.R.U32.HI UR5, URZ, UR9, UR5 ;  /* 0x00000009ff057299 */ /* 0x000fc40008011605 */
[----:B------:R-:W-:Y:S02]  /*4eb0*/  UIMAD UR7, UR6, UR7, UR50 ;  /* 0x00000007060772a4 */ /* 0x000fe4000f8e0232 */
[----:B------:R-:W-:Y:S02]  /*4ec0*/  USEL UR5, UR13, UR5, !UP2 ;  /* 0x000000050d057287 */ /* 0x000fe4000d000000 */
[----:B------:R-:W-:Y:S02]  /*4ed0*/  @!UP0 USHF.R.U32.HI UR9, URZ, UR9, UR17 ;  /* 0x00000009ff098299 */ /* 0x000fe40008011611 */
[----:B------:R-:W-:Y:S02]  /*4ee0*/  UIADD3 UR10, UPT, UPT, -UR5, URZ, URZ ;  /* 0x000000ff050a7290 */ /* 0x000fe4000fffe1ff */
[----:B------:R-:W-:Y:S02]  /*4ef0*/  @!UP0 USEL UR9, UR15, UR9, !UP2 ;  /* 0x000000090f098287 */ /* 0x000fe4000d000000 */
[----:B------:R-:W-:-:S02]  /*4f00*/  UIMAD UR10, UR37, UR10, UR13 ;  /* 0x0000000a250a72a4 */ /* 0x000fc4000f8e020d */
[----:B------:R-:W-:Y:S02]  /*4f10*/  @!UP0 UIADD3 UR5, UPT, UPT, UR5, -UR9, URZ ;  /* 0x8000000905058290 */ /* 0x000fe4000fffe0ff */
[----:B------:R-:W-:Y:S02]  /*4f20*/  @!UP0 UIMAD UR10, UR10, UR4, UR9 ;  /* 0x000000040a0a82a4 */ /* 0x000fe4000f8e0209 */
[----:B------:R-:W-:Y:S02]  /*4f30*/  @!UP0 UIMAD UR13, UR37, UR5, UR15 ;  /* 0x00000005250d82a4 */ /* 0x000fe4000f8e020f */
[----:B------:R-:W-:Y:S02]  /*4f40*/  UIMAD UR8, UR11, UR8, UR51 ;  /* 0x000000080b0872a4 */ /* 0x000fe4000f8e0233 */
[----:B------:R-:W-:Y:S01]  /*4f50*/  UIMAD UR50, UR13, UR6, UR7 ;  /* 0x000000060d3272a4 */ /* 0x000fe2000f8e0207 */
[----:B------:R-:W-:Y:S02]  /*4f60*/  @!UP0 UMOV UR15, UR10 ;  /* 0x0000000a000f8c82 */ /* 0x000fe40008000000 */
[----:B------:R-:W-:-:S12]  /*4f70*/  UIMAD UR51, UR15, UR11, UR8 ;  /* 0x0000000b0f3372a4 */ /* 0x000fd8000f8e0208 */
.L_x_81:
[----:B------:R-:W1:Y:S01]  /*4f80*/  LDCU UR4, c[0x0][0xb30] ;  /* 0x00016600ff0477ac */ /* 0x000e620008000800 */
[----:B------:R-:W-:Y:S02]  /*4f90*/  UIADD3 UR57, UPT, UPT, UR57, 0x1, URZ ;  /* 0x0000000139397890 */ /* 0x000fe4000fffe0ff */
[----:B-1----:R-:W-:-:S09]  /*4fa0*/  UISETP.NE.AND UP0, UPT, UR4, 0x1, UPT ;  /* 0x000000010400788c */ /* 0x002fd2000bf05270 */
[----:B------:R-:W-:Y:S05]  /*4fb0*/  BRA.U UP0, `(.L_x_82) ;  /* 0x0000000100407547 */ /* 0x000fea000b800000 */
        /* <DEDUP_REMOVED lines=16> */
.L_x_82:
[----:B------:R-:W-:-:S09]  /*50c0*/  ULOP3.LUT UP0, URZ, UR41, 0x3f0, URZ, 0xc0, !UPT ;  /* 0x000003f029ff7892 */ /* 0x000fd2000f80c0ff */
[----:B------:R-:W-:Y:S05]  /*50d0*/  BRA.U !UP0, `(.L_x_83) ;  /* 0x00000001087c7547 */ /* 0x000fea000b800000 */
[----:B------:R-:W-:Y:S01]  /*50e0*/  MOV R16, 0x0 ;  /* 0x0000000000107802 */ /* 0x000fe20000000f00 */
[----:B------:R-:W1:Y:S01]  /*50f0*/  LDCU.64 UR8, c[0x4][0x80] ;  /* 0x01001000ff0877ac */ /* 0x000e620008000a00 */
[----:B------:R-:W-:Y:S02]  /*5100*/  HFMA2 R12, -RZ, RZ, 0, 5.9604644775390625e-08 ;  /* 0x00000001ff0c7431 */ /* 0x000fe400000001ff */
[----:B------:R-:W-:Y:S01]  /*5110*/  IMAD.MOV.U32 R8, RZ, RZ, 0x70 ;  /* 0x00000070ff087424 */ /* 0x000fe200078e00ff */
[----:B------:R2:W3:Y:S01]  /*5120*/  LDC.64 R2, c[0x4][R16] ;  /* 0x0100000010027b82 */ /* 0x0004e20000000a00 */
[----:B------:R-:W4:Y:S01]  /*5130*/  LDCU.64 UR6, c[0x4][0x88] ;  /* 0x01001100ff0677ac */ /* 0x000f220008000a00 */
[----:B------:R-:W-:Y:S01]  /*5140*/  IMAD.MOV.U32 R13, RZ, RZ, RZ ;  /* 0x000000ffff0d7224 */ /* 0x000fe200078e00ff */
[----:B------:R-:W2:Y:S01]  /*5150*/  LDCU.64 UR4, c[0x4][0x8] ;  /* 0x01000100ff0477ac */ /* 0x000ea20008000a00 */
[----:B-1----:R-:W-:Y:S01]  /*5160*/  IMAD.U32 R4, RZ, RZ, UR8 ;  /* 0x00000008ff047e24 */ /* 0x002fe2000f8e00ff */
[----:B------:R-:W-:Y:S01]  /*5170*/  MOV R5, UR9 ;  /* 0x0000000900057c02 */ /* 0x000fe20008000f00 */
[----:B----4-:R-:W-:Y:S01]  /*5180*/  IMAD.U32 R6, RZ, RZ, UR6 ;  /* 0x00000006ff067e24 */ /* 0x010fe2000f8e00ff */
[----:B------:R-:W-:Y:S01]  /*5190*/  MOV R7, UR7 ;  /* 0x0000000700077c02 */ /* 0x000fe20008000f00 */
[----:B--2---:R-:W-:Y:S01]  /*51a0*/  IMAD.U32 R10, RZ, RZ, UR4 ;  /* 0x00000004ff0a7e24 */ /* 0x004fe2000f8e00ff */
[----:B------:R-:W-:-:S02]  /*51b0*/  MOV R11, UR5 ;  /* 0x00000005000b7c02 */ /* 0x000fc40008000f00 */
[----:B------:R-:W-:-:S07]  /*51c0*/  LEPC R20, `(.L_x_84) ;  /* 0x000000001014794e */ /* 0x000fce0000000000 */
[----:B---3-5:R-:W-:Y:S05]  /*51d0*/  CALL.ABS.NOINC R2 ;  /* 0x0000000002007343 */ /* 0x028fea0003c00000 */
.L_x_84:
[----:B------:R1:W2:Y:S01]  /*51e0*/  LDC.64 R2, c[0x4][R16] ;  /* 0x0100000010027b82 */ /* 0x0002a20000000a00 */
[----:B------:R-:W3:Y:S01]  /*51f0*/  LDCU.64 UR8, c[0x4][0x80] ;  /* 0x01001000ff0877ac */ /* 0x000ee20008000a00 */
[----:B------:R-:W-:Y:S02]  /*5200*/  HFMA2 R12, -RZ, RZ, 0, 5.9604644775390625e-08 ;  /* 0x00000001ff0c7431 */ /* 0x000fe400000001ff */
[----:B------:R-:W-:Y:S01]  /*5210*/  IMAD.MOV.U32 R8, RZ, RZ, 0x70 ;  /* 0x00000070ff087424 */ /* 0x000fe200078e00ff */
[----:B------:R-:W4:Y:S01]  /*5220*/  LDCU.64 UR6, c[0x4][0x88] ;  /* 0x01001100ff0677ac */ /* 0x000f220008000a00 */
[----:B------:R-:W-:Y:S01]  /*5230*/  IMAD.MOV.U32 R13, RZ, RZ, RZ ;  /* 0x000000ffff0d7224 */ /* 0x000fe200078e00ff */
[----:B------:R-:W5:Y:S01]  /*5240*/  LDCU.64 UR4, c[0x4][0x8] ;  /* 0x01000100ff0477ac */ /* 0x000f620008000a00 */
[----:B---3--:R-:W-:Y:S02]  /*5250*/  MOV R4, UR8 ;  /* 0x0000000800047c02 */ /* 0x008fe40008000f00 */
[----:B------:R-:W-:Y:S01]  /*5260*/  MOV R5, UR9 ;  /* 0x0000000900057c02 */ /* 0x000fe20008000f00 */
[----:B----4-:R-:W-:Y:S01]  /*5270*/  IMAD.U32 R6, RZ, RZ, UR6 ;  /* 0x00000006ff067e24 */ /* 0x010fe2000f8e00ff */
[----:B------:R-:W-:Y:S01]  /*5280*/  MOV R7, UR7 ;  /* 0x0000000700077c02 */ /* 0x000fe20008000f00 */
[----:B-----5:R-:W-:Y:S01]  /*5290*/  IMAD.U32 R10, RZ, RZ, UR4 ;  /* 0x00000004ff0a7e24 */ /* 0x020fe2000f8e00ff */
[----:B-1----:R-:W-:-:S02]  /*52a0*/  MOV R11, UR5 ;  /* 0x00000005000b7c02 */ /* 0x002fc40008000f00 */
[----:B------:R-:W-:-:S07]  /*52b0*/  LEPC R20, `(.L_x_83) ;  /* 0x000000001014794e */ /* 0x000fce0000000000 */
[----:B--2---:R-:W-:Y:S05]  /*52c0*/  CALL.ABS.NOINC R2 ;  /* 0x0000000002007343 */ /* 0x004fea0003c00000 */
.L_x_83:
[----:B------:R-:W1:Y:S01]  /*52d0*/  LDC.64 R4, c[0x0][0x890] ;  /* 0x00022400ff047b82 */ /* 0x000e620000000a00 */
[----:B------:R-:W-:-:S06]  /*52e0*/  ULOP3.LUT UR4, UR56, 0x1, URZ, 0x3c, !UPT ;  /* 0x0000000138047892 */ /* 0x000fcc000f8e3cff */
[----:B------:R-:W-:Y:S01]  /*52f0*/  IMAD.U32 R223, RZ, RZ, UR4 ;  /* 0x00000004ffdf7e24 */ /* 0x000fe2000f8e00ff */
[----:B-1----:R-:W-:-:S04]  /*5300*/  ISETP.NE.U32.AND P4, PT, R4, RZ, PT ;  /* 0x000000ff0400720c */ /* 0x002fc80003f85070 */
[----:B------:R-:W-:-:S13]  /*5310*/  ISETP.NE.AND.EX P4, PT, R5, RZ, PT, P4 ;  /* 0x000000ff0500720c */ /* 0x000fda0003f85340 */
[----:B------:R-:W-:Y:S05]  /*5320*/  @!P4 BRA `(.L_x_85) ;  /* 0x00000000003cc947 */ /* 0x000fea0003800000 */
[----:B------:R-:W1:Y:S02]  /*5330*/  LDCU.64 UR4, c[0x0][0x888] ;  /* 0x00011100ff0477ac */ /* 0x000e640008000a00 */
[----:B-1----:R-:W-:-:S04]  /*5340*/  UISETP.NE.U32.AND UP0, UPT, UR4, URZ, UPT ;  /* 0x000000ff0400728c */ /* 0x002fc8000bf05070 */
[----:B------:R-:W-:-:S09]  /*5350*/  UISETP.NE.AND.EX UP0, UPT, UR5, URZ, UPT, UP0 ;  /* 0x000000ff0500728c */ /* 0x000fd2000bf05300 */
[----:B------:R-:W-:Y:S05]  /*5360*/  BRA.U !UP0, `(.L_x_86) ;  /* 0x00000001081c7547 */ /* 0x000fea000b800000 */
[----:B------:R-:W1:Y:S01]  /*5370*/  LDC.64 R6, c[0x0][0x888] ;  /* 0x00022200ff067b82 */ /* 0x000e620000000a00 */
[----:B------:R-:W-:-:S04]  /*5380*/  IMAD R2, R4, UR36, RZ ;  /* 0x0000002404027c24 */ /* 0x000fc8000f8e02ff */
[----:B-1----:R-:W-:-:S05]  /*5390*/  IMAD.WIDE R2, R2, 0x4, R6 ;  /* 0x0000000402027825 */ /* 0x002fca00078e0206 */
[----:B-----5:R1:W5:Y:S01]  /*53a0*/  LDG.E R176, desc[UR46][R2.64] ;  /* 0x0000002e02b07981 */ /* 0x020362000c1e1900 */
[----:B------:R-:W-:-:S05]  /*53b0*/  MOV R0, 0x1 ;  /* 0x0000000100007802 */ /* 0x000fca0000000f00 */
[----:B------:R1:W-:Y:S01]  /*53c0*/  STL.S16 [R1+0x38], R0 ;  /* 0x0000380001007387 */ /* 0x0003e20000100600 */
[----:B------:R-:W-:Y:S05]  /*53d0*/  BRA `(.L_x_85) ;  /* 0x0000000000107947 */ /* 0x000fea0003800000 */
.L_x_86:
[----:B------:R-:W-:Y:S01]  /*53e0*/  HFMA2 R0, -RZ, RZ, 0, 5.9604644775390625e-08 ;  /* 0x00000001ff007431 */ /* 0x000fe200000001ff */
[----:B------:R-:W1:Y:S04]  /*53f0*/  LDCU UR4, c[0x0][0x880] ;  /* 0x00011000ff0477ac */ /* 0x000e680008000800 */
[----:B------:R2:W-:Y:S01]  /*5400*/  STL.S16 [R1+0x38], R0 ;  /* 0x0000380001007387 */ /* 0x0005e20000100600 */
[----:B-1---5:R-:W-:-:S03]  /*5410*/  MOV R176, UR4 ;  /* 0x0000000400b07c02 */ /* 0x022fc60008000f00 */
.L_x_85:
[----:B-1----:R-:W1:Y:S02]  /*5420*/  LDC.64 R2, c[0x0][0x8b0] ;  /* 0x00022c00ff027b82 */ /* 0x002e640000000a00 */
        /* <DEDUP_REMOVED lines=8> */
[----:B--2---:R-:W-:-:S04]  /*54b0*/  IMAD R0, R2, UR36, RZ ;  /* 0x0000002402007c24 */ /* 0x004fc8000f8e02ff */
[----:B-1----:R-:W-:-:S05]  /*54c0*/  IMAD.WIDE R2, R0, 0x4, R6 ;  /* 0x0000000400027825 */ /* 0x002fca00078e0206 */
[----:B-----5:R1:W5:Y:S01]  /*54d0*/  LDG.E R105, desc[UR46][R2.64] ;  /* 0x0000002e02697981 */ /* 0x020362000c1e1900 */
[----:B------:R-:W-:Y:S05]  /*54e0*/  BRA `(.L_x_87) ;  /* 0x0000000000087947 */ /* 0x000fea0003800000 */
.L_x_88:
[----:B------:R-:W1:Y:S02]  /*54f0*/  LDCU UR4, c[0x0][0x8a0] ;  /* 0x00011400ff0477ac */ /* 0x000e640008000800 */
[----:B-1---5:R-:W-:Y:S02]  /*5500*/  MOV R105, UR4 ;  /* 0x0000000400697c02 */ /* 0x022fe40008000f00 */
.L_x_87:
[----:B------:R-:W-:Y:S01]  /*5510*/  PLOP3.LUT P0, PT, PT, PT, PT, 0x8, 0x80 ;  /* 0x000000000080781c */ /* 0x000fe20003f0e170 */
[----:B------:R3:W5:Y:S01]  /*5520*/  LDL R6, [R1+0x38] ;  /* 0x0000380001067983 */ /* 0x0007620000100800 */
[----:B------:R-:W-:Y:S02]  /*5530*/  UISETP.NE.AND UP0, UPT, UR40, URZ, UPT ;  /* 0x000000ff2800728c */ /* 0x000fe4000bf05270 */
[----:B--2---:R-:W-:-:S05]  /*5540*/  P2R R0, PR, RZ, 0x1 ;  /* 0x00000001ff007803 */ /* 0x004fca0000000000 */
[----:B------:R3:W-:Y:S02]  /*5550*/  STL [R1+0x20], R0 ;  /* 0x0000200001007387 */ /* 0x0007e40000100800 */
[----:B------:R-:W-:Y:S05]  /*5560*/  BRA.U !UP0, `(.L_x_89) ;  /* 0x0000000108447547 */ /* 0x000fea000b800000 */
[----:B------:R-:W-:-:S04]  /*5570*/  ISETP.NE.U32.AND P0, PT, R4, RZ, PT ;  /* 0x000000ff0400720c */ /* 0x000fc80003f05070 */
[----:B------:R-:W-:-:S13]  /*5580*/  ISETP.NE.AND.EX P0, PT, R5, RZ, PT, P0 ;  /* 0x000000ff0500720c */ /* 0x000fda0003f05300 */
[----:B-----5:R-:W-:-:S04]  /*5590*/  @!P0 FSETP.EQ.AND P1, PT, R176, RZ, PT ;  /* 0x000000ffb000820b */ /* 0x020fc80003f22000 */
[----:B---3--:R-:W-:-:S05]  /*55a0*/  P2R R0, PR, RZ, 0x2 ;  /* 0x00000002ff007803 */ /* 0x008fca0000000000 */
[----:B------:R2:W-:Y:S01]  /*55b0*/  STL [R1+0x20], R0 ;  /* 0x0000200001007387 */ /* 0x0005e20000100800 */
[----:B------:R-:W-:Y:S05]  /*55c0*/  @!P0 BRA `(.L_x_89) ;  /* 0x00000000002c8947 */ /* 0x000fea0003800000 */
[----:B------:R-:W3:Y:S01]  /*55d0*/  LDCU.64 UR4, c[0x0][0x888] ;  /* 0x00011100ff0477ac */ /* 0x000ee20008000a00 */
[----:B------:R-:W-:Y:S02]  /*55e0*/  LOP3.LUT P1, RZ, R6, 0xff, RZ, 0xc0, !PT ;  /* 0x000000ff06ff7812 */ /* 0x000fe4000782c0ff */
[----:B------:R-:W-:-:S04]  /*55f0*/  FSETP.NEU.AND P0, PT, R176, RZ, PT ;  /* 0x000000ffb000720b */ /* 0x000fc80003f0d000 */
[----:B--2---:R-:W-:Y:S02]  /*5600*/  SEL R0, RZ, 0xffffffff, P0 ;  /* 0xffffffffff007807 */ /* 0x004fe40000000000 */
[----:B---3--:R-:W-:-:S04]  /*5610*/  ISETP.NE.U32.AND P2, PT, RZ, UR4, PT ;  /* 0x00000004ff007c0c */ /* 0x008fc8000bf45070 */
[----:B------:R-:W-:-:S04]  /*5620*/  ISETP.NE.AND.EX P2, PT, RZ, UR5, PT, P2 ;  /* 0x00000005ff007c0c */ /* 0x000fc8000bf45320 */
[----:B------:R-:W-:-:S04]  /*5630*/  @!P1 SEL R0, RZ, 0xffffffff, P2 ;  /* 0xffffffffff009807 */ /* 0x000fc80001000000 */
[----:B------:R-:W-:-:S04]  /*5640*/  LOP3.LUT R0, R0, 0x1, RZ, 0xc0, !PT ;  /* 0x0000000100007812 */ /* 0x000fc800078ec0ff */
[----:B------:R-:W-:-:S04]  /*5650*/  ISETP.EQ.U32.AND P0, PT, R0, 0x1, PT ;  /* 0x000000010000780c */ /* 0x000fc80003f02070 */
[----:B------:R-:W-:-:S05]  /*5660*/  P2R R0, PR, RZ, 0x1 ;  /* 0x00000001ff007803 */ /* 0x000fca0000000000 */
[----:B------:R4:W-:Y:S04]  /*5670*/  STL [R1+0x20], R0 ;  /* 0x0000200001007387 */ /* 0x0009e80000100800 */
.L_x_89:
[----:B-1----:R-:W2:Y:S04]  /*5680*/  LDL R2, [R1+0x20] ;  /* 0x0000200001027983 */ /* 0x002ea80000100800 */
[----:B--234-:R-:W2:Y:S01]  /*5690*/  LDL R0, [R1+0x1c] ;  /* 0x00001c0001007983 */ /* 0x01cea20000100800 */
[----:B------:R-:W-:Y:S01]  /*56a0*/  LEA R3, R170, UR42, 0x3 ;  /* 0x0000002aaa037c11 */ /* 0x000fe2000f8e18ff */
[----:B------:R-:W-:Y:S01]  /*56b0*/  IMAD.MOV.U32 R222, RZ, RZ, 0x1 ;  /* 0x00000001ffde7424 */ /* 0x000fe200078e00ff */
[----:B-----5:R-:W-:Y:S01]  /*56c0*/  FSETP.NEU.AND P3, PT, R176, RZ, PT ;  /* 0x000000ffb000720b */ /* 0x020fe20003f6d000 */
[----:B------:R-:W-:Y:S01]  /*56d0*/  IMAD R172, R170, 0x100, R173 ;  /* 0x00000100aaac7824 */ /* 0x000fe200078e02ad */
[----:B------:R-:W-:Y:S01]  /*56e0*/  CS2R R250, SRZ ;  /* 0x0000000000fa7805 */ /* 0x000fe2000001ff00 */
[----:B------:R-:W-:Y:S01]  /*56f0*/  IMAD.MOV.U32 R152, RZ, RZ, RZ ;  /* 0x000000ffff987224 */ /* 0x000fe200078e00ff */
[----:B------:R-:W-:Y:S01]  /*5700*/  CS2R R248, SRZ ;  /* 0x0000000000f87805 */ /* 0x000fe2000001ff00 */
[----:B------:R-:W-:Y:S01]  /*5710*/  IMAD.U32 R221, RZ, RZ, UR54 ;  /* 0x00000036ffdd7e24 */ /* 0x000fe2000f8e00ff */
[----:B------:R-:W-:-:S02]  /*5720*/  CS2R R246, SRZ ;  /* 0x0000000000f67805 */ /* 0x000fc4000001ff00 */
[----:B------:R-:W-:Y:S02]  /*5730*/  CS2R R244, SRZ ;  /* 0x0000000000f47805 */ /* 0x000fe4000001ff00 */
[----:B------:R-:W-:Y:S02]  /*5740*/  CS2R R242, SRZ ;  /* 0x0000000000f27805 */ /* 0x000fe4000001ff00 */
[----:B------:R-:W-:Y:S02]  /*5750*/  CS2R R240, SRZ ;  /* 0x0000000000f07805 */ /* 0x000fe4000001ff00 */
[----:B------:R-:W-:Y:S02]  /*5760*/  CS2R R238, SRZ ;  /* 0x0000000000ee7805 */ /* 0x000fe4000001ff00 */
[----:B------:R-:W-:Y:S02]  /*5770*/  CS2R R236, SRZ ;  /* 0x0000000000ec7805 */ /* 0x000fe4000001ff00 */
[----:B------:R-:W-:-:S02]  /*5780*/  CS2R R234, SRZ ;  /* 0x0000000000ea7805 */ /* 0x000fc4000001ff00 */
[----:B------:R-:W-:Y:S02]  /*5790*/  CS2R R232, SRZ ;  /* 0x0000000000e87805 */ /* 0x000fe4000001ff00 */
[----:B------:R-:W-:Y:S02]  /*57a0*/  CS2R R230, SRZ ;  /* 0x0000000000e67805 */ /* 0x000fe4000001ff00 */
[----:B------:R-:W-:Y:S02]  /*57b0*/  CS2R R228, SRZ ;  /* 0x0000000000e47805 */ /* 0x000fe4000001ff00 */
[----:B------:R-:W-:Y:S02]  /*57c0*/  CS2R R226, SRZ ;  /* 0x0000000000e27805 */ /* 0x000fe4000001ff00 */
[----:B------:R-:W-:Y:S02]  /*57d0*/  CS2R R224, SRZ ;  /* 0x0000000000e07805 */ /* 0x000fe4000001ff00 */
[----:B------:R-:W-:-:S02]  /*57e0*/  ISETP.NE.AND P5, PT, R2, RZ, PT ;  /* 0x000000ff0200720c */ /* 0x000fc40003fa5270 */
[----:B--2---:R-:W-:-:S11]  /*57f0*/  SHF.L.U32 R0, R0, 0x1f, RZ ;  /* 0x0000001f00007819 */ /* 0x004fd600000006ff */
[----:B------:R-:W-:Y:S01]  /*5800*/  VOTEU.ALL UP0, P5 ;  /* 0x0000000000ff7886 */ /* 0x000fe20002800000 */
[----:B------:R-:W-:-:S04]  /*5810*/  @!P5 SHF.L.U32 R2, R223, 0x1f, RZ ;  /* 0x0000001fdf02d819 */ /* 0x000fc800000006ff */
[----:B------:R-:W-:-:S09]  /*5820*/  @!UP0 ULEA UR4, UR54, UR42, 0x3 ;  /* 0x0000002a36048291 */ /* 0x000fd2000f8e18ff */
[----:B------:R1:W2:Y:S02]  /*5830*/  @!P5 SYNCS.PHASECHK.TRANS64.TRYWAIT P1, [UR4+0x30], R2 ;  /* 0x00003002ff00d5a7 */ /* 0x0002a40008021104 */
[----:B------:R-:W3:Y:S01]  /*5840*/  LDCU.64 UR4, c[0x0][0x888] ;  /* 0x00011100ff0477ac */ /* 0x000ee20008000a00 */
[----:B------:R4:W2:Y:S01]  /*5850*/  SYNCS.PHASECHK.TRANS64.TRYWAIT P0, [R3+URZ+0xa0], R0 ;  /* 0x0000a000030075a7 */ /* 0x0008a200080011ff */
[----:B---3--:R-:W-:-:S04]  /*5860*/  ISETP.NE.U32.AND P2, PT, RZ, UR4, PT ;  /* 0x00000004ff007c0c */ /* 0x008fc8000bf45070 */
[----:B------:R-:W-:-:S04]  /*5870*/  ISETP.NE.AND.EX P2, PT, RZ, UR5, PT, P2 ;  /* 0x00000005ff007c0c */ /* 0x000fc8000bf45320 */
[----:B-1----:R-:W-:Y:S02]  /*5880*/  SEL R2, RZ, 0xffffffff, P2 ;  /* 0xffffffffff027807 */ /* 0x002fe40001000000 */
[----:B----4-:R-:W-:Y:S02]  /*5890*/  LOP3.LUT P2, R3, R6, 0xff, RZ, 0xc0, !PT ;  /* 0x000000ff06037812 */ /* 0x010fe4000784c0ff */
[----:B------:R-:W-:-:S03]  /*58a0*/  SEL R0, RZ, 0xffffffff, P3 ;  /* 0xffffffffff007807 */ /* 0x000fc60001800000 */
[----:B------:R1:W-:Y:S01]  /*58b0*/  STL [R1+0x50], R3 ;  /* 0x0000500301007387 */ /* 0x0003e20000100800 */
[----:B------:R-:W-:Y:S01]  /*58c0*/  @P4 SEL R0, R2, R0, !P2 ;  /* 0x0000000002004207 */ /* 0x000fe20005000000 */
[----:B------:R-:W-:-:S03]  /*58d0*/  IMAD.U32 R2, RZ, RZ, UR45 ;  /* 0x0000002dff027e24 */ /* 0x000fc6000f8e00ff */
[----:B------:R-:W-:-:S04]  /*58e0*/  LOP3.LUT R0, R0, 0x1, RZ, 0xc0, !PT ;  /* 0x0000000100007812 */ /* 0x000fc800078ec0ff */
[----:B------:R-:W-:Y:S01]  /*58f0*/  ISETP.NE.U32.AND P2, PT, R0, 0x1, PT ;  /* 0x000000010000780c */ /* 0x000fe20003f45070 */
[----:B------:R-:W-:-:S03]  /*5900*/  IMAD.U32 R0, RZ, RZ, UR48 ;  /* 0x00000030ff007e24 */ /* 0x000fc6000f8e00ff */
[----:B-1----:R-:W-:-:S05]  /*5910*/  P2R R3, PR, RZ, 0x4 ;  /* 0x00000004ff037803 */ /* 0x002fca0000000000 */
[----:B------:R1:W-:Y:S01]  /*5920*/  STL [R1+0x24], R3 ;  /* 0x0000240301007387 */ /* 0x0003e20000100800 */
[----:B--2---:R-:W-:Y:S01]  /*5930*/  @!P5 SEL R222, RZ, 0x1, !P1 ;  /* 0x00000001ffded807 */ /* 0x004fe20004800000 */
[----:B-1----:R-:W-:-:S05]  /*5940*/  IMAD.U32 R3, RZ, RZ, UR53 ;  /* 0x00000035ff037e24 */ /* 0x002fca000f8e00ff */
[----:B------:R1:W-:Y:S04]  /*5950*/  STL [R1+0x14], R3 ;  /* 0x0000140301007387 */ /* 0x0003e80000100800 */
[----:B------:R2:W-:Y:S04]  /*5960*/  STL [R1+0x8], RZ ;  /* 0x000008ff01007387 */ /* 0x0005e80000100800 */
[----:B------:R2:W-:Y:S04]  /*5970*/  STL [R1+0xc], RZ ;  /* 0x00000cff01007387 */ /* 0x0005e80000100800 */
[----:B------:R2:W-:Y:S04]  /*5980*/  STL [R1], RZ ;  /* 0x000000ff01007387 */ /* 0x0005e80000100800 */
[----:B------:R2:W-:Y:S01]  /*5990*/  STL [R1+0x4], RZ ;  /* 0x000004ff01007387 */ /* 0x0005e20000100800 */
[----:B-1----:R-:W-:-:S02]  /*59a0*/  IMAD.SHL.U32 R3, R2, 0x100, RZ ;  /* 0x0000010002037824 */ /* 0x002fc400078e00ff */
[----:B------:R-:W-:Y:S01]  /*59b0*/  IMAD.SHL.U32 R2, R0, 0x80, RZ ;  /* 0x0000008000027824 */ /* 0x000fe200078e00ff */
[----:B------:R-:W-:Y:S02]  /*59c0*/  SEL R0, RZ, 0x1, !P0 ;  /* 0x00000001ff007807 */ /* 0x000fe40004000000 */
[----:B------:R2:W-:Y:S04]  /*59d0*/  STL [R1+0x34], R3 ;  /* 0x0000340301007387 */ /* 0x0005e80000100800 */
[----:B------:R2:W-:Y:S04]  /*59e0*/  STL [R1+0x2c], R2 ;  /* 0x00002c0201007387 */ /* 0x0005e80000100800 */
[----:B------:R2:W-:Y:S02]  /*59f0*/  STL [R1+0x30], R0 ;  /* 0x0000300001007387 */ /* 0x0005e40000100800 */
.L_x_298:
[----:B--2---:R-:W2:Y:S01]  /*5a00*/  LDL R0, [R1+0x20] ;  /* 0x0000200001007983 */ /* 0x004ea20000100800 */
[----:B------:R-:W-:Y:S05]  /*5a10*/  YIELD ;  /* 0x0000000000007946 */ /* 0x000fea0003800000 */
[----:B------:R-:W-:Y:S01]  /*5a20*/  BSSY B1, `(.L_x_90) ;  /* 0x0000036000017945 */ /* 0x000fe20003800000 */
[----:B--2---:R-:W-:Y:S11]  /*5a30*/  ISETP.NE.AND P0, PT, R0, RZ, PT ;  /* 0x000000ff0000720c */ /* 0x004ff60003f05270 */
[----:B------:R-:W-:Y:S02]  /*5a40*/  @!UPT UIADD3 URZ, UPT, UPT, URZ, URZ, URZ ;  /* 0x000000fffffff290 */ /* 0x000fe4000fffe0ff */
[----:B------:R-:W-:Y:S05]  /*5a50*/  @P0 BRA `(.L_x_91) ;  /* 0x0000000000c80947 */ /* 0x000fea0003800000 */
[----:B------:R-:W2:Y:S01]  /*5a60*/  LDL R4, [R1+0x24] ;  /* 0x0000240001047983 */ /* 0x000ea20000100800 */
[----:B------:R-:W-:Y:S01]  /*5a70*/  ISETP.NE.AND P0, PT, R222, RZ, PT ;  /* 0x000000ffde00720c */ /* 0x000fe20003f05270 */
[----:B------:R-:W-:Y:S02]  /*5a80*/  BSSY B0, `(.L_x_92) ;  /* 0x0000015000007945 */ /* 0x000fe40003800000 */
[----:B------:R-:W3:Y:S04]  /*5a90*/  LDL R0, [R1+0x28] ;  /* 0x0000280001007983 */ /* 0x000ee80000100800 */
[----:B------:R-:W4:Y:S01]  /*5aa0*/  LDL R3, [R1+0x10] ;  /* 0x0000100001037983 */ /* 0x000f220000100800 */
[----:B------:R-:W1:Y:S02]  /*5ab0*/  S2R R2, SR_TID.X ;  /* 0x0000000000027919 */ /* 0x000e640000002100 */
[----:B-1----:R-:W-:Y:S04]  /*5ac0*/  LOP3.LUT R2, R2, 0x1, RZ, 0xc0, !PT ;  /* 0x0000000102027812 */ /* 0x002fe800078ec0ff */
[----:B------:R-:W-:Y:S02]  /*5ad0*/  ISETP.NE.U32.AND P2, PT, R2, 0x1, PT ;  /* 0x000000010200780c */ /* 0x000fe40003f45070 */
[----:B--2---:R-:W-:Y:S11]  /*5ae0*/  ISETP.NE.AND P1, PT, R4, RZ, PT ;  /* 0x000000ff0400720c */ /* 0x004ff60003f25270 */
[----:B------:R-:W-:Y:S02]  /*5af0*/  @!UPT UIADD3 URZ, UPT, UPT, URZ, URZ, URZ ;  /* 0x000000fffffff290 */ /* 0x000fe4000fffe0ff */
[----:B---3--:R-:W-:Y:S02]  /*5b00*/  @P1 IMAD R0, R221, 0x2000, R0 ;  /* 0x00002000dd001824 */ /* 0x008fe400078e0200 */
[----:B------:R-:W-:Y:S03]  /*5b10*/  @P1 IMAD.MOV.U32 R2, RZ, RZ, 0x10 ;  /* 0x00000010ff021424 */ /* 0x000fe600078e00ff */
[----:B------:R-:W-:Y:S02]  /*5b20*/  @P1 LEA R0, R0, UR42, 0x1 ;  /* 0x0000002a00001c11 */ /* 0x000fe4000f8e08ff */
[----:B------:R-:W-:Y:S03]  /*5b30*/  @P1 SEL R2, R2, 0xfffffff0, P2 ;  /* 0xfffffff002021807 */ /* 0x000fe60001000000 */
[C---:B------:R-:W-:Y:S02]  /*5b40*/  @P1 VIADD R5, R0.reuse, 0x400 ;  /* 0x0000040000051836 */ /* 0x040fe40000000000 */
[----:B----4-:R-:W-:Y:S02]  /*5b50*/  @P1 IMAD R3, R3, 0x10, R0 ;  /* 0x0000001003031824 */ /* 0x010fe400078e0200 */
[----:B------:R-:W-:Y:S02]  /*5b60*/  @P1 IMAD.IADD R7, R0, 0x1, R2 ;  /* 0x0000000100071824 */ /* 0x000fe400078e0202 */
[----:B------:R-:W-:Y:S01]  /*5b70*/  @P1 IMAD R5, R252, 0x10, R5 ;  /* 0x00000010fc051824 */ /* 0x000fe200078e0205 */
[----:B------:R-:W-:Y:S06]  /*5b80*/  @P0 BRA `(.L_x_93) ;  /* 0x0000000000100947 */ /* 0x000fec0003800000 */
[----:B------:R-:W-:Y:S02]  /*5b90*/  LEA R6, R221, UR42, 0x3 ;  /* 0x0000002add067c11 */ /* 0x000fe4000f8e18ff */
[----:B------:R-:W-:Y:S04]  /*5ba0*/  SHF.L.U32 R4, R223, 0x1f, RZ ;  /* 0x0000001fdf047819 */ /* 0x000fe800000006ff */
[----:B------:R-:W1:Y:S02]  /*5bb0*/  SYNCS.PHASECHK.TRANS64.TRYWAIT P0, [R6+URZ+0x30], R4 ;  /* 0x00003004060075a7 */ /* 0x000e6400080011ff */
[----:B-1----:R-:W-:Y:S05]  /*5bc0*/  @!P0 BRA `(.L_x_94) ;  /* 0x0000008800408947 */ /* 0x002fea0003800000 */
.L_x_93:
[----:B------:R-:W-:Y:S05]  /*5bd0*/  BSYNC B0 ;  /* 0x0000000000007941 */ /* 0x000fea0003800000 */
.L_x_92:
[----:B------:R-:W2:Y:S04]  /*5be0*/  LDL R8, [R1+0x24] ;  /* 0x0000240001087983 */ /* 0x000ea80000100800 */
[----:B------:R-:W1:Y:S04]  /*5bf0*/  LDL R9, [R1+0x10] ;  /* 0x0000100001097983 */ /* 0x000e680000100800 */
[----:B------:R3:W4:Y:S04]  /*5c00*/  LDL.64 R12, [R1] ;  /* 0x00000000010c7983 */ /* 0x0007280000100a00 */
[----:B------:R3:W4:Y:S01]  /*5c10*/  LDL.64 R14, [R1+0x8] ;  /* 0x00000800010e7983 */ /* 0x0007220000100a00 */
[----:B--2---:R-:W-:Y:S11]  /*5c20*/  ISETP.NE.AND P0, PT, R8, RZ, PT ;  /* 0x000000ff0800720c */ /* 0x004ff60003f05270 */
[----:B------:R-:W-:Y:S02]  /*5c30*/  @!UPT UIADD3 URZ, UPT, UPT, URZ, URZ, URZ ;  /* 0x000000fffffff290 */ /* 0x000fe4000fffe0ff */
[----:B------:R2:W-:Y:S01]  /*5c40*/  @P0 LDS.128 R224, [R0+0x400] ;  /* 0x0004000000e00984 */ /* 0x0005e20000000c00 */
[----:B-1----:R-:W-:Y:S02]  /*5c50*/  @P0 IMAD R4, R9, 0x10, R5 ;  /* 0x0000001009040824 */ /* 0x002fe400078e0205 */
[----:B------:R-:W-:Y:S01]  /*5c60*/  @P0 IMAD R6, R252, 0x10, R0 ;  /* 0x00000010fc060824 */ /* 0x000fe200078e0200 */
[----:B------:R-:W-:Y:S01]  /*5c70*/  @P0 LDS.128 R228, [R7+0x400] ;  /* 0x0004000007e40984 */ /* 0x000fe20000000c00 */
[C---:B------:R-:W-:Y:S03]  /*5c80*/  @P0 IMAD.IADD R8, R2.reuse, 0x1, R3 ;  /* 0x0000000102080824 */ /* 0x040fe600078e0203 */
[----:B------:R-:W-:Y:S04]  /*5c90*/  @P0 LDS.128 R232, [R3+0x400] ;  /* 0x0004000003e80984 */ /* 0x000fe80000000c00 */
[----:B------:R-:W-:Y:S04]  /*5ca0*/  @P0 LDS.128 R236, [R8+0x400] ;  /* 0x0004000008ec0984 */ /* 0x000fe80000000c00 */
[----:B------:R-:W-:Y:S04]  /*5cb0*/  @P0 LDS.128 R240, [R6+0x400] ;  /* 0x0004000006f00984 */ /* 0x000fe80000000c00 */
[----:B------:R-:W-:Y:S01]  /*5cc0*/  @P0 LDS.128 R248, [R4] ;  /* 0x0000000004f80984 */ /* 0x000fe20000000c00 */
[C---:B--2---:R-:W-:Y:S01]  /*5cd0*/  @P0 IADD3 R0, PT, PT, R2.reuse, R5, RZ ;  /* 0x0000000502000210 */ /* 0x044fe20007ffe0ff */
[----:B------:R-:W-:Y:S04]  /*5ce0*/  @P0 IMAD.IADD R2, R2, 0x1, R4 ;  /* 0x0000000102020824 */ /* 0x000fe800078e0204 */
[----:B------:R1:W-:Y:S04]  /*5cf0*/  @P0 LDS.128 R244, [R0] ;  /* 0x0000000000f40984 */ /* 0x0003e80000000c00 */
[----:B----4-:R-:W2:Y:S01]  /*5d00*/  @P0 LDS.128 R12, [R2] ;  /* 0x00000000020c0984 */ /* 0x010ea20000000c00 */
[----:B-1----:R-:W-:Y:S03]  /*5d10*/  IADD3 R0, PT, PT, R221, 0x1, RZ ;  /* 0x00000001dd007810 */ /* 0x002fe60007ffe0ff */
[----:B--2---:R3:W-:Y:S04]  /*5d20*/  @P0 STL.64 [R1], R12 ;  /* 0x0000000c01000387 */ /* 0x0047e80000100a00 */
[----:B------:R3:W-:Y:S01]  /*5d30*/  @P0 STL.64 [R1+0x8], R14 ;  /* 0x0000080e01000387 */ /* 0x0007e20000100a00 */
[C---:B------:R-:W-:Y:S04]  /*5d40*/  ISETP.NE.AND P0, PT, R0.reuse, 0x4, PT ;  /* 0x000000040000780c */ /* 0x040fe80003f05270 */
[----:B------:R-:W-:Y:S02]  /*5d50*/  SEL R2, RZ, 0x1, P0 ;  /* 0x00000001ff027807 */ /* 0x000fe40000000000 */
[----:B------:R-:W-:Y:S02]  /*5d60*/  SEL R221, R0, RZ, P0 ;  /* 0x000000ff00dd7207 */ /* 0x000fe40000000000 */
[----:B------:R-:W-:Y:S02]  /*5d70*/  LOP3.LUT R223, R223, R2, RZ, 0x3c, !PT ;  /* 0x00000002dfdf7212 */ /* 0x000fe400078e3cff */
.L_x_91:
[----:B------:R-:W-:Y:S05]  /*5d80*/  BSYNC B1 ;  /* 0x0000000000017941 */ /* 0x000fea0003800000 */
.L_x_90:
[----:B------:R-:W-:Y:S01]  /*5d90*/  LEA R112, R170, UR42, 0x3 ;  /* 0x0000002aaa707c11 */ /* 0x000fe2000f8e18ff */
[----:B------:R-:W2:Y:S01]  /*5da0*/  LDL R4, [R1+0x30] ;  /* 0x0000300001047983 */ /* 0x000ea20000100800 */
[----:B------:R-:W-:Y:S01]  /*5db0*/  IMAD.SHL.U32 R171, R152, 0x40, RZ ;  /* 0x0000004098ab7824 */ /* 0x000fe200078e00ff */
[----:B------:R-:W-:Y:S01]  /*5dc0*/  BSSY B0, `(.L_x_95) ;  /* 0x000000d000007945 */ /* 0x000fe20003800000 */
[----:B------:R-:W1:Y:S02]  /*5dd0*/  S2R R3, SR_TID.X ;  /* 0x0000000000037919 */ /* 0x000e640000002100 */
[----:B------:R-:W-:Y:S05]  /*5de0*/  IMAD.IADD R2, R172, 0x1, R171 ;  /* 0x00000001ac027824 */ /* 0x000fea00078e02ab */
[----:B------:R-:W-:Y:S02]  /*5df0*/  SHF.R.U32.HI R0, RZ, 0x15, R2 ;  /* 0x00000015ff007819 */ /* 0x000fe40000011602 */
[----:B-1----:R-:W-:Y:S04]  /*5e00*/  SHF.R.U32.HI R3, RZ, 0x5, R3 ;  /* 0x00000005ff037819 */ /* 0x002fe80000011603 */
[----:B------:R-:W-:Y:S02]  /*5e10*/  LOP3.LUT P0, RZ, R0, 0x3, R3, 0x48, !PT ;  /* 0x0000000300ff7812 */ /* 0x000fe40007804803 */
[----:B--2---:R-:W-:Y:S11]  /*5e20*/  LOP3.LUT P1, RZ, R152, R4, RZ, 0xfc, !PT ;  /* 0x0000000498ff7212 */ /* 0x004ff6000782fcff */
[----:B------:R-:W-:Y:S02]  /*5e30*/  @!UPT UIADD3 URZ, UPT, UPT, URZ, URZ, URZ ;  /* 0x000000fffffff290 */ /* 0x000fe4000fffe0ff */
[----:B------:R-:W-:Y:S05]  /*5e40*/  @P1 BRA `(.L_x_96) ;  /* 0x0000000000101947 */ /* 0x000fea0003800000 */
[----:B------:R-:W2:Y:S02]  /*5e50*/  LDL R3, [R1+0x1c] ;  /* 0x00001c0001037983 */ /* 0x000ea40000100800 */
[----:B--2---:R-:W-:Y:S04]  /*5e60*/  SHF.L.U32 R0, R3, 0x1f, RZ ;  /* 0x0000001f03007819 */ /* 0x004fe800000006ff */
[----:B------:R-:W1:Y:S02]  /*5e70*/  SYNCS.PHASECHK.TRANS64.TRYWAIT P1, [R112+URZ+0xa0], R0 ;  /* 0x0000a000700075a7 */ /* 0x000e6400080211ff */
[----:B-1----:R-:W-:Y:S05]  /*5e80*/  @!P1 BRA `(.L_x_97) ;  /* 0x0000008400a49947 */ /* 0x002fea0003800000 */
.L_x_96:
[----:B------:R-:W-:Y:S05]  /*5e90*/  BSYNC B0 ;  /* 0x0000000000007941 */ /* 0x000fea0003800000 */
.L_x_95:
[----:B------:R-:W-:Y:S05]  /*5ea0*/  @!P0 BRA `(.L_x_98) ;  /* 0x0000000000408947 */ /* 0x000fea0003800000 */
[----:B------:R-:W2:Y:S01]  /*5eb0*/  LDCU.64 UR8, c[0x4][0x70] ;  /* 0x01000e00ff0877ac */ /* 0x000ea20008000a00 */
[----:B---3--:R-:W-:Y:S01]  /*5ec0*/  MOV R15, 0x0 ;  /* 0x00000000000f7802 */ /* 0x008fe20000000f00 */
[----:B------:R-:W-:Y:S02]  /*5ed0*/  HFMA2 R12, -RZ, RZ, 0, 5.9604644775390625e-08 ;  /* 0x00000001ff0c7431 */ /* 0x000fe400000001ff */
[----:B------:R-:W-:Y:S02]  /*5ee0*/  IMAD.MOV.U32 R8, RZ, RZ, 0x192 ;  /* 0x00000192ff087424 */ /* 0x000fe400078e00ff */
[----:B------:R-:W-:Y:S01]  /*5ef0*/  IMAD.MOV.U32 R13, RZ, RZ, RZ ;  /* 0x000000ffff0d7224 */ /* 0x000fe200078e00ff */
[----:B------:R-:W3:Y:S01]  /*5f00*/  LDCU.64 UR6, c[0x4][0x78] ;  /* 0x01000f00ff0677ac */ /* 0x000ee20008000a00 */
[----:B------:R-:W4:Y:S01]  /*5f10*/  LDC.64 R14, c[0x4][R15] ;  /* 0x010000000f0e7b82 */ /* 0x000f220000000a00 */
[----:B------:R-:W5:Y:S01]  /*5f20*/  LDCU.64 UR4, c[0x4][0x10] ;  /* 0x01000200ff0477ac */ /* 0x000f620008000a00 */
[----:B--2---:R-:W-:Y:S01]  /*5f30*/  MOV R5, UR9 ;  /* 0x0000000900057c02 */ /* 0x004fe20008000f00 */
[----:B------:R-:W-:Y:S01]  /*5f40*/  IMAD.U32 R4, RZ, RZ, UR8 ;  /* 0x00000008ff047e24 */ /* 0x000fe2000f8e00ff */
[----:B---3--:R-:W-:Y:S01]  /*5f50*/  MOV R7, UR7 ;  /* 0x0000000700077c02 */ /* 0x008fe20008000f00 */
[----:B------:R-:W-:Y:S01]  /*5f60*/  IMAD.U32 R6, RZ, RZ, UR6 ;  /* 0x00000006ff067e24 */ /* 0x000fe2000f8e00ff */
[----:B-----5:R-:W-:Y:S01]  /*5f70*/  MOV R11, UR5 ;  /* 0x00000005000b7c02 */ /* 0x020fe20008000f00 */
[----:B------:R-:W-:Y:S02]  /*5f80*/  IMAD.U32 R10, RZ, RZ, UR4 ;  /* 0x00000004ff0a7e24 */ /* 0x000fe4000f8e00ff */
[----:B------:R-:W-:Y:S07]  /*5f90*/  LEPC R20, `(.L_x_98) ;  /* 0x000000001014794e */ /* 0x000fee0000000000 */
[----:B-1--4-:R-:W-:Y:S05]  /*5fa0*/  CALL.ABS.NOINC R14 ;  /* 0x000000000e007343 */ /* 0x012fea0003c00000 */
.L_x_98:
[----:B------:R-:W2:Y:S01]  /*5fb0*/  LDL R72, [R1] ;  /* 0x0000000001487983 */ /* 0x000ea20000100800 */
[----:B------:R-:W-:Y:S05]  /*5fc0*/  WARPSYNC.ALL ;  /* 0x0000000000007948 */ /* 0x000fea0003800000 */
[----:B------:R-:W4:Y:S01]  /*5fd0*/  LDL R71, [R1+0x4] ;  /* 0x0000040001477983 */ /* 0x000f220000100800 */
[----:B------:R-:W-:Y:S01]  /*5fe0*/  R2UR UR4, R2 ;  /* 0x00000000020472ca */ /* 0x000fe200000e0000 */
[--C-:B------:R-:W-:Y:S02]  /*5ff0*/  HADD2.F32 R68, -RZ, R224.reuse.H0_H0 ;  /* 0x200000e0ff447230 */ /* 0x100fe40000004100 */
[----:B------:R-:W-:Y:S01]  /*6000*/  HFMA2 R169, -RZ, RZ, 3.7421875, 0 ;  /* 0x437c0000ffa97431 */ /* 0x000fe200000001ff */
[----:B------:R-:W5:Y:S01]  /*6010*/  LDL R70, [R1+0x8] ;  /* 0x0000080001467983 */ /* 0x000f620000100800 */
[----:B------:R-:W-:Y:S01]  /*6020*/  MOV R177, 0x3bbb989d ;  /* 0x3bbb989d00b17802 */ /* 0x000fe20000000f00 */
[----:B------:R-:W-:Y:S01]  /*6030*/  BSSY.RECONVERGENT B1, `(.L_x_99) ;  /* 0x00002db000017945 */ /* 0x000fe20003800200 */
[----:B------:R-:W-:Y:S01]  /*6040*/  ISETP.NE.AND P1, PT, R152, 0x3, PT ;  /* 0x000000039800780c */ /* 0x000fe20003f25270 */
[----:B------:R-:W5:Y:S05]  /*6050*/  LDL R69, [R1+0xc] ;  /* 0x00000c0001457983 */ /* 0x000f6a0000100800 */
[----:B---3--:R-:W1:Y:S07]  /*6060*/  LDTM.x64 R4, tmem[UR4] ;  /* 0x00000004000479ee */ /* 0x008e6e0008340000 */
[----:B------:R-:W-:Y:S01]  /*6070*/  @!P1 NOP ;  /* 0x0000000000009918 */ /* 0x000fe20000000000 */
[C---:B-1----:R-:W-:Y:S01]  /*6080*/  FMUL R0, R105.reuse, R4 ;  /* 0x0000000469007220 */ /* 0x042fe20000400000 */
[C---:B------:R-:W-:Y:S01]  /*6090*/  FMUL R4, R105.reuse, R8 ;  /* 0x0000000869047220 */ /* 0x040fe20000400000 */
        /* <DEDUP_REMOVED lines=40> */
[----:B------:R-:W-:Y:S02]  /*6320*/  HADD2.F32 R64, -RZ, R224.H1_H1 ;  /* 0x300000e0ff407230 */ /* 0x000fe40000004100 */
[C---:B------:R-:W-:Y:S01]  /*6330*/  FMUL R57, R105.reuse, R61 ;  /* 0x0000003d69397220 */ /* 0x040fe20000400000 */
[C---:B------:R-:W-:Y:S01]  /*6340*/  FMUL R50, R105.reuse, R54 ;  /* 0x0000003669327220 */ /* 0x040fe20000400000 */
[C---:B------:R-:W-:Y:S01]  /*6350*/  FMUL R61, R105.reuse, R65 ;  /* 0x00000041693d7220 */ /* 0x040fe20000400000 */
[C---:B------:R-:W-:Y:S01]  /*6360*/  FMUL R54, R105.reuse, R58 ;  /* 0x0000003a69367220 */ /* 0x040fe20000400000 */
[--C-:B------:R-:W-:Y:S02]  /*6370*/  HADD2.F32 R65, -RZ, R225.reuse.H0_H0 ;  /* 0x200000e1ff417230 */ /* 0x100fe40000004100 */
[C---:B------:R-:W-:Y:S01]  /*6380*/  FMUL R58, R105.reuse, R62 ;  /* 0x0000003e693a7220 */ /* 0x040fe20000400000 */
[C---:B------:R-:W-:Y:S01]  /*6390*/  FMUL R62, R105.reuse, R66 ;  /* 0x00000042693e7220 */ /* 0x040fe20000400000 */
[C---:B------:R-:W-:Y:S01]  /*63a0*/  FFMA R0, R176.reuse, R68, R0 ;  /* 0x00000044b0007223 */ /* 0x040fe20000000000 */
[----:B------:R-:W-:Y:S02]  /*63b0*/  HADD2.F32 R66, -RZ, R225.H1_H1 ;  /* 0x300000e1ff427230 */ /* 0x000fe40000004100 */
[C---:B------:R-:W-:Y:S01]  /*63c0*/  FFMA R174, R176.reuse, R64, R2 ;  /* 0x00000040b0ae7223 */ /* 0x040fe20000000002 */
[C---:B------:R-:W-:Y:S01]  /*63d0*/  FMUL R7, R105.reuse, R7 ;  /* 0x0000000769077220 */ /* 0x040fe20000400000 */
[--C-:B------:R-:W-:Y:S02]  /*63e0*/  HADD2.F32 R68, -RZ, R226.reuse.H0_H0 ;  /* 0x200000e2ff447230 */ /* 0x100fe40000004100 */
[C---:B------:R-:W-:Y:S01]  /*63f0*/  FFMA R175, R176.reuse, R65, R3 ;  /* 0x00000041b0af7223 */ /* 0x040fe20000000003 */
[----:B------:R-:W-:Y:S02]  /*6400*/  HADD2.F32 R2, -RZ, R226.H1_H1 ;  /* 0x300000e2ff027230 */ /* 0x000fe40000004100 */
[C---:B------:R-:W-:Y:S01]  /*6410*/  FFMA R7, R176.reuse, R66, R7 ;  /* 0x00000042b0077223 */ /* 0x040fe20000000007 */
[--C-:B------:R-:W-:Y:S02]  /*6420*/  HADD2.F32 R3, -RZ, R227.reuse.H0_H0 ;  /* 0x200000e3ff037230 */ /* 0x100fe40000004100 */
        /* <DEDUP_REMOVED lines=12> */
[--C-:B------:R-:W-:Y:S02]  /*64f0*/  HADD2.F32 R64, -RZ, R230.reuse.H0_H0 ;  /* 0x200000e6ff407230 */ /* 0x100fe40000004100 */
[C---:B------:R-:W-:Y:S01]  /*6500*/  FMUL R15, R105.reuse, R15 ;  /* 0x0000000f690f7220 */ /* 0x040fe20000400000 */
[C---:B------:R-:W-:Y:S01]  /*6510*/  FFMA R10, R176.reuse, R3, R10 ;  /* 0x00000003b00a7223 */ /* 0x040fe2000000000a */
[----:B------:R-:W-:Y:S02]  /*6520*/  HADD2.F32 R3, -RZ, R230.H1_H1 ;  /* 0x300000e6ff037230 */ /* 0x000fe40000004100 */
[C---:B------:R-:W-:Y:S01]  /*6530*/  FMUL R19, R105.reuse, R19 ;  /* 0x0000001369137220 */ /* 0x040fe20000400000 */
[--C-:B------:R-:W-:Y:S02]  /*6540*/  HADD2.F32 R65, -RZ, R231.reuse.H0_H0 ;  /* 0x200000e7ff417230 */ /* 0x100fe40000004100 */
[C---:B------:R-:W-:Y:S01]  /*6550*/  FFMA R15, R176.reuse, R2, R15 ;  /* 0x00000002b00f7223 */ /* 0x040fe2000000000f */
        /* <DEDUP_REMOVED lines=8> */
[C---:B------:R-:W-:Y:S01]  /*65e0*/  FFMA R16, R176.reuse, R3, R16 ;  /* 0x00000003b0107223 */ /* 0x040fe20000000010 */
[----:B------:R-:W-:Y:S02]  /*65f0*/  HADD2.F32 R65, -RZ, R233.H1_H1 ;  /* 0x300000e9ff417230 */ /* 0x000fe40000004100 */
[C---:B------:R-:W-:Y:S01]  /*6600*/  FMUL R23, R105.reuse, R23 ;  /* 0x0000001769177220 */ /* 0x040fe20000400000 */
[--C-:B------:R-:W-:Y:S02]  /*6610*/  HADD2.F32 R3, -RZ, R234.reuse.H0_H0 ;  /* 0x200000eaff037230 */ /* 0x100fe40000004100 */
[C---:B------:R-:W-:Y:S01]  /*6620*/  FFMA R17, R176.reuse, R64, R17 ;  /* 0x00000040b0117223 */ /* 0x040fe20000000011 */
[C---:B------:R-:W-:Y:S01]  /*6630*/  FFMA R18, R176.reuse, R2, R18 ;  /* 0x00000002b0127223 */ /* 0x040fe20000000012 */
[C---:B------:R-:W-:Y:S01]  /*6640*/  FFMA R23, R176.reuse, R65, R23 ;  /* 0x00000041b0177223 */ /* 0x040fe20000000017 */
[----:B------:R-:W-:Y:S02]  /*6650*/  HADD2.F32 R2, -RZ, R234.H1_H1 ;  /* 0x300000eaff027230 */ /* 0x000fe40000004100 */
[C---:B------:R-:W-:Y:S01]  /*6660*/  FFMA R20, R176.reuse, R3, R20 ;  /* 0x00000003b0147223 */ /* 0x040fe20000000014 */
[--C-:B------:R-:W-:Y:S02]  /*6670*/  HADD2.F32 R64, -RZ, R235.reuse.H0_H0 ;  /* 0x200000ebff407230 */ /* 0x100fe40000004100 */
[C---:B------:R-:W-:Y:S01]  /*6680*/  FMUL R27, R105.reuse, R27 ;  /* 0x0000001b691b7220 */ /* 0x040fe20000400000 */
        /* <DEDUP_REMOVED lines=16> */
[C---:B------:R-:W-:Y:S01]  /*6790*/  FFMA R28, R176.reuse, R2, R28 ;  /* 0x00000002b01c7223 */ /* 0x040fe2000000001c */
[C---:B------:R-:W-:Y:S01]  /*67a0*/  FFMA R29, R176.reuse, R65, R29 ;  /* 0x00000041b01d7223 */ /* 0x040fe2000000001d */
[----:B------:R-:W-:Y:S02]  /*67b0*/  HADD2.F32 R2, -RZ, R239.H1_H1 ;  /* 0x300000efff027230 */ /* 0x000fe40000004100 */
        /* <DEDUP_REMOVED lines=9> */
[C---:B------:R-:W-:Y:S01]  /*6850*/  FFMA R33, R176.reuse, R3, R33 ;  /* 0x00000003b0217223 */ /* 0x040fe20000000021 */
[--C-:B------:R-:W-:Y:S02]  /*6860*/  HADD2.F32 R3, -RZ, R242.reuse.H0_H0 ;  /* 0x200000f2ff037230 */ /* 0x100fe40000004100 */
        /* <DEDUP_REMOVED lines=18> */
[----:B------:R-:W-:Y:S02]  /*6990*/  HADD2.F32 R2, -RZ, R246.H1_H1 ;  /* 0x300000f6ff027230 */ /* 0x000fe40000004100 */
[C---:B------:R-:W-:Y:S01]  /*69a0*/  FFMA R42, R176.reuse, R64, R42 ;  /* 0x00000040b02a7223 */ /* 0x040fe2000000002a */
        /* <DEDUP_REMOVED lines=19> */
[C---:B------:R-:W-:Y:S01]  /*6ae0*/  FFMA R55, R176.reuse, R2, R55 ;  /* 0x00000002b0377223 */ /* 0x040fe20000000037 */
[--C-:B------:R-:W-:Y:S02]  /*6af0*/  HADD2.F32 R65, -RZ, R251.reuse.H0_H0 ;  /* 0x200000fbff417230 */ /* 0x100fe40000004100 */
[C---:B------:R-:W-:Y:S01]  /*6b00*/  FFMA R52, R176.reuse, R64, R52 ;  /* 0x00000040b0347223 */ /* 0x040fe20000000034 */
[----:B------:R-:W-:Y:S02]  /*6b10*/  HADD2.F32 R2, -RZ, R251.H1_H1 ;  /* 0x300000fbff027230 */ /* 0x000fe40000004100 */
[C---:B------:R-:W-:Y:S01]  /*6b20*/  FFMA R53, R176.reuse, R3, R53 ;  /* 0x00000003b0357223 */ /* 0x040fe20000000035 */
[C---:B------:R-:W-:Y:S01]  /*6b30*/  FMUL R63, R105.reuse, R63 ;  /* 0x0000003f693f7220 */ /* 0x040fe20000400000 */
[C---:B------:R-:W-:Y:S01]  /*6b40*/  FFMA R54, R176.reuse, R65, R54 ;  /* 0x00000041b0367223 */ /* 0x040fe20000000036 */
[----:B------:R-:W-:Y:S01]  /*6b50*/  FMUL R67, R105, R67 ;  /* 0x0000004369437220 */ /* 0x000fe20000400000 */
[C---:B------:R-:W-:Y:S01]  /*6b60*/  FFMA R59, R176.reuse, R2, R59 ;  /* 0x00000002b03b7223 */ /* 0x040fe2000000003b */
[--C-:B--2---:R-:W-:Y:S02]  /*6b70*/  HADD2.F32 R3, -RZ, R72.reuse.H0_H0 ;  /* 0x20000048ff037230 */ /* 0x104fe40000004100 */
[----:B------:R-:W-:Y:S03]  /*6b80*/  HADD2.F32 R64, -RZ, R72.H1_H1 ;  /* 0x30000048ff407230 */ /* 0x000fe60000004100 */
[C---:B------:R-:W-:Y:S01]  /*6b90*/  FFMA R56, R176.reuse, R3, R56 ;  /* 0x00000003b0387223 */ /* 0x040fe20000000038 */
[--C-:B----4-:R-:W-:Y:S02]  /*6ba0*/  HADD2.F32 R2, -RZ, R71.reuse.H0_H0 ;  /* 0x20000047ff027230 */ /* 0x110fe40000004100 */
[C---:B------:R-:W-:Y:S01]  /*6bb0*/  FFMA R57, R176.reuse, R64, R57 ;  /* 0x00000040b0397223 */ /* 0x040fe20000000039 */
[----:B------:R-:W-:Y:S02]  /*6bc0*/  HADD2.F32 R65, -RZ, R71.H1_H1 ;  /* 0x30000047ff417230 */ /* 0x000fe40000004100 */
[--C-:B-----5:R-:W-:Y:S02]  /*6bd0*/  HADD2.F32 R3, -RZ, R70.reuse.H0_H0 ;  /* 0x20000046ff037230 */ /* 0x120fe40000004100 */
[C---:B------:R-:W-:Y:S01]  /*6be0*/  FFMA R58, R176.reuse, R2, R58 ;  /* 0x00000002b03a7223 */ /* 0x040fe2000000003a */
[----:B------:R-:W-:Y:S02]  /*6bf0*/  HADD2.F32 R2, -RZ, R70.H1_H1 ;  /* 0x30000046ff027230 */ /* 0x000fe40000004100 */
[C---:B------:R-:W-:Y:S01]  /*6c00*/  FFMA R63, R176.reuse, R65, R63 ;  /* 0x00000041b03f7223 */ /* 0x040fe2000000003f */
[--C-:B------:R-:W-:Y:S02]  /*6c10*/  HADD2.F32 R64, -RZ, R69.reuse.H0_H0 ;  /* 0x20000045ff407230 */ /* 0x100fe40000004100 */
[C---:B------:R-:W-:Y:S01]  /*6c20*/  FFMA R60, R176.reuse, R3, R60 ;  /* 0x00000003b03c7223 */ /* 0x040fe2000000003c */
[----:B------:R-:W-:Y:S02]  /*6c30*/  HADD2.F32 R3, -RZ, R69.H1_H1 ;  /* 0x30000045ff037230 */ /* 0x000fe40000004100 */
[C---:B------:R-:W-:Y:S01]  /*6c40*/  FFMA R61, R176.reuse, R2, R61 ;  /* 0x00000002b03d7223 */ /* 0x040fe2000000003d */
[C---:B------:R-:W-:Y:S02]  /*6c50*/  FFMA R62, R176.reuse, R64, R62 ;  /* 0x00000040b03e7223 */ /* 0x040fe4000000003e */
[----:B------:R-:W-:Y:S01]  /*6c60*/  FFMA R67, R176, R3, R67 ;  /* 0x00000003b0437223 */ /* 0x000fe20000000043 */
[----:B------:R-:W-:Y:S04]  /*6c70*/  FFMA.SAT R2, R0, -R177, 0.5 ;  /* 0x3f00000000027423 */ /* 0x000fe800000028b1 */
[----:B------:R-:W-:Y:S04]  /*6c80*/  FFMA.RM R168, R2, R169, 12582913 ;  /* 0x4b40000102a87423 */ /* 0x000fe800000040a9 */
[----:B------:R-:W-:Y:S04]  /*6c90*/  FADD R2, R168, -12583039 ;  /* 0xcb40007fa8027421 */ /* 0x000fe80000000000 */
[C---:B------:R-:W-:Y:S04]  /*6ca0*/  FFMA R2, R0.reuse, -1.4426950216293334961, -R2 ;  /* 0xbfb8aa3b00027823 */ /* 0x040fe80000000802 */
[----:B------:R-:W-:Y:S01]  /*6cb0*/  FFMA R2, R0, -1.925963033500011079e-08, R2 ;  /* 0xb2a5706000027823 */ /* 0x000fe20000000002 */
[C---:B------:R-:W-:Y:S03]  /*6cc0*/  FFMA.SAT R3, R174.reuse, -R177, 0.5 ;  /* 0x3f000000ae037423 */ /* 0x040fe600000028b1 */
[----:B------:R-:W1:Y:S01]  /*6cd0*/  MUFU.EX2 R178, R2 ;  /* 0x0000000200b27308 */ /* 0x000e620000000800 */
[----:B------:R-:W-:Y:S04]  /*6ce0*/  FFMA.RM R167, R3, R169, 12582913 ;  /* 0x4b40000103a77423 */ /* 0x000fe800000040a9 */
[----:B------:R-:W-:Y:S04]  /*6cf0*/  FADD R3, R167, -12583039 ;  /* 0xcb40007fa7037421 */ /* 0x000fe80000000000 */
[C---:B------:R-:W-:Y:S04]  /*6d00*/  FFMA R3, R174.reuse, -1.4426950216293334961, -R3 ;  /* 0xbfb8aa3bae037823 */ /* 0x040fe80000000803 */
[----:B------:R-:W-:Y:S01]  /*6d10*/  FFMA R3, R174, -1.925963033500011079e-08, R3 ;  /* 0xb2a57060ae037823 */ /* 0x000fe20000000003 */
[C---:B------:R-:W-:Y:S03]  /*6d20*/  FFMA.SAT R64, R175.reuse, -R177, 0.5 ;  /* 0x3f000000af407423 */ /* 0x040fe600000028b1 */
[----:B------:R-:W2:Y:S01]  /*6d30*/  MUFU.EX2 R179, R3 ;  /* 0x0000000300b37308 */ /* 0x000ea20000000800 */
[----:B------:R-:W-:Y:S04]  /*6d40*/  FFMA.RM R166, R64, R169, 12582913 ;  /* 0x4b40000140a67423 */ /* 0x000fe800000040a9 */
[----:B------:R-:W-:Y:S04]  /*6d50*/  FADD R64, R166, -12583039 ;  /* 0xcb40007fa6407421 */ /* 0x000fe80000000000 */
[C---:B------:R-:W-:Y:S04]  /*6d60*/  FFMA R64, R175.reuse, -1.4426950216293334961, -R64 ;  /* 0xbfb8aa3baf407823 */ /* 0x040fe80000000840 */
[----:B------:R-:W-:Y:S01]  /*6d70*/  FFMA R64, R175, -1.925963033500011079e-08, R64 ;  /* 0xb2a57060af407823 */ /* 0x000fe20000000040 */
[----:B------:R-:W-:Y:S03]  /*6d80*/  FFMA.SAT R65, R7, -R177, 0.5 ;  /* 0x3f00000007417423 */ /* 0x000fe600000028b1 */
[----:B------:R-:W3:Y:S01]  /*6d90*/  MUFU.EX2 R180, R64 ;  /* 0x0000004000b47308 */ /* 0x000ee20000000800 */
[----:B------:R-:W-:Y:S04]  /*6da0*/  FFMA.RM R165, R65, R169, 12582913 ;  /* 0x4b40000141a57423 */ /* 0x000fe800000040a9 */
[----:B------:R-:W-:Y:S04]  /*6db0*/  FADD R65, R165, -12583039 ;  /* 0xcb40007fa5417421 */ /* 0x000fe80000000000 */
[C---:B------:R-:W-:Y:S04]  /*6dc0*/  FFMA R65, R7.reuse, -1.4426950216293334961, -R65 ;  /* 0xbfb8aa3b07417823 */ /* 0x040fe80000000841 */
[----:B------:R-:W-:Y:S01]  /*6dd0*/  FFMA R65, R7, -1.925963033500011079e-08, R65 ;  /* 0xb2a5706007417823 */ /* 0x000fe20000000041 */
[----:B------:R-:W-:Y:S03]  /*6de0*/  FFMA.SAT R66, R4, -R177, 0.5 ;  /* 0x3f00000004427423 */ /* 0x000fe600000028b1 */
[----:B------:R-:W4:Y:S01]  /*6df0*/  MUFU.EX2 R181, R65 ;  /* 0x0000004100b57308 */ /* 0x000f220000000800 */
[----:B------:R-:W-:Y:S04]  /*6e00*/  FFMA.RM R164, R66, R169, 12582913 ;  /* 0x4b40000142a47423 */ /* 0x000fe800000040a9 */
[----:B------:R-:W-:Y:S04]  /*6e10*/  FADD R66, R164, -12583039 ;  /* 0xcb40007fa4427421 */ /* 0x000fe80000000000 */
[C---:B------:R-:W-:Y:S04]  /*6e20*/  FFMA R66, R4.reuse, -1.4426950216293334961, -R66 ;  /* 0xbfb8aa3b04427823 */ /* 0x040fe80000000842 */
[----:B------:R-:W-:Y:S01]  /*6e30*/  FFMA R66, R4, -1.925963033500011079e-08, R66 ;  /* 0xb2a5706004427823 */ /* 0x000fe20000000042 */
[----:B------:R-:W-:Y:S03]  /*6e40*/  FFMA.SAT R68, R5, -R177, 0.5 ;  /* 0x3f00000005447423 */ /* 0x000fe600000028b1 */
[----:B------:R-:W5:Y:S01]  /*6e50*/  MUFU.EX2 R182, R66 ;  /* 0x0000004200b67308 */ /* 0x000f620000000800 */
        /* <DEDUP_REMOVED lines=10> */
[C---:B------:R-:W-:Y:S03]  /*6f00*/  FFMA.SAT R70, R11.reuse, -R177, 0.5 ;  /* 0x3f0000000b467423 */ /* 0x040fe600000028b1 */
        /* <DEDUP_REMOVED lines=78> */
[----:B------:R1:W5:Y:S01]  /*73f0*/  MUFU.EX2 R197, R82 ;  /* 0x0000005200c57308 */ /* 0x0003620000000800 */
[----:B------:R-:W-:Y:S04]  /*7400*/  FFMA.RM R147, R83, R169, 12582913 ;  /* 0x4b40000153937423 */ /* 0x000fe800000040a9 */
[----:B------:R-:W-:Y:S04]  /*7410*/  FADD R83, R147, -12583039 ;  /* 0xcb40007f93537421 */ /* 0x000fe80000000000 */
[C---:B------:R-:W-:Y:S04]  /*7420*/  FFMA R83, R20.reuse, -1.4426950216293334961, -R83 ;  /* 0xbfb8aa3b14537823 */ /* 0x040fe80000000853 */
[----:B------:R-:W-:Y:S01]  /*7430*/  FFMA R83, R20, -1.925963033500011079e-08, R83 ;  /* 0xb2a5706014537823 */ /* 0x000fe20000000053 */
[----:B------:R-:W-:Y:S03]  /*7440*/  FFMA.SAT R84, R21, -R177, 0.5 ;  /* 0x3f00000015547423 */ /* 0x000fe600000028b1 */
[----:B------:R2:W5:Y:S01]  /*7450*/  MUFU.EX2 R198, R83 ;  /* 0x0000005300c67308 */ /* 0x0005620000000800 */
[----:B------:R-:W-:Y:S01]  /*7460*/  FFMA.RM R145, R84, R169, 12582913 ;  /* 0x4b40000154917423 */ /* 0x000fe200000040a9 */
[----:B-1----:R-:W-:Y:S03]  /*7470*/  MOV R82, UR38 ;  /* 0x0000002600527c02 */ /* 0x002fe60008000f00 */
[----:B------:R-:W-:Y:S04]  /*7480*/  FADD R84, R145, -12583039 ;  /* 0xcb40007f91547421 */ /* 0x000fe80000000000 */
[C---:B------:R-:W-:Y:S04]  /*7490*/  FFMA R84, R21.reuse, -1.4426950216293334961, -R84 ;  /* 0xbfb8aa3b15547823 */ /* 0x040fe80000000854 */
[----:B------:R-:W-:Y:S01]  /*74a0*/  FFMA R84, R21, -1.925963033500011079e-08, R84 ;  /* 0xb2a5706015547823 */ /* 0x000fe20000000054 */
[----:B------:R-:W-:Y:S03]  /*74b0*/  FFMA.SAT R85, R22, -R177, 0.5 ;  /* 0x3f00000016557423 */ /* 0x000fe600000028b1 */
[----:B------:R1:W5:Y:S01]  /*74c0*/  MUFU.EX2 R199, R84 ;  /* 0x0000005400c77308 */ /* 0x0003620000000800 */
[----:B------:R-:W-:Y:S01]  /*74d0*/  FFMA.RM R146, R85, R169, 12582913 ;  /* 0x4b40000155927423 */ /* 0x000fe200000040a9 */
[----:B--2---:R-:W-:Y:S03]  /*74e0*/  @!P1 IADD3 R83, PT, PT, R112, 0xb0, RZ ;  /* 0x000000b070539810 */ /* 0x004fe60007ffe0ff */
[----:B------:R-:W-:Y:S01]  /*74f0*/  FADD R85, R146, -12583039 ;  /* 0xcb40007f92557421 */ /* 0x000fe20000000000 */
[----:B------:R-:W-:Y:S03]  /*7500*/  @!P1 PRMT R83, R82, 0x654, R83 ;  /* 0x0000065452539816 */ /* 0x000fe60000000053 */
[C---:B------:R-:W-:Y:S01]  /*7510*/  FFMA R85, R22.reuse, -1.4426950216293334961, -R85 ;  /* 0xbfb8aa3b16557823 */ /* 0x040fe20000000855 */
[----:B------:R2:W-:Y:S03]  /*7520*/  @!P1 SYNCS.ARRIVE.TRANS64.RED.A1T0 RZ, [R83+URZ], RZ ;  /* 0x000000ff53ff99a7 */ /* 0x0005e600081004ff */
[----:B------:R-:W-:Y:S01]  /*7530*/  FFMA R85, R22, -1.925963033500011079e-08, R85 ;  /* 0xb2a5706016557823 */ /* 0x000fe20000000055 */
[C---:B------:R-:W-:Y:S03]  /*7540*/  FFMA.SAT R86, R27.reuse, -R177, 0.5 ;  /* 0x3f0000001b567423 */ /* 0x040fe600000028b1 */
[----:B------:R3:W5:Y:S01]  /*7550*/  MUFU.EX2 R200, R85 ;  /* 0x0000005500c87308 */ /* 0x0007620000000800 */
[----:B------:R-:W-:Y:S01]  /*7560*/  FFMA.RM R144, R86, R169, 12582913 ;  /* 0x4b40000156907423 */ /* 0x000fe200000040a9 */
[----:B-1----:R-:W-:Y:S03]  /*7570*/  SHF.L.U32 R84, R166, 0x17, RZ ;  /* 0x00000017a6547819 */ /* 0x002fe600000006ff */
[----:B------:R-:W-:Y:S04]  /*7580*/  FADD R86, R144, -12583039 ;  /* 0xcb40007f90567421 */ /* 0x000fe80000000000 */
[C---:B------:R-:W-:Y:S04]  /*7590*/  FFMA R86, R27.reuse, -1.4426950216293334961, -R86 ;  /* 0xbfb8aa3b1b567823 */ /* 0x040fe80000000856 */
[----:B------:R-:W-:Y:S01]  /*75a0*/  FFMA R86, R27, -1.925963033500011079e-08, R86 ;  /* 0xb2a570601b567823 */ /* 0x000fe20000000056 */
[C---:B------:R-:W-:Y:S03]  /*75b0*/  FFMA.SAT R87, R24.reuse, -R177, 0.5 ;  /* 0x3f00000018577423 */ /* 0x040fe600000028b1 */
[----:B------:R1:W5:Y:S01]  /*75c0*/  MUFU.EX2 R201, R86 ;  /* 0x0000005600c97308 */ /* 0x0003620000000800 */
[----:B------:R-:W-:Y:S01]  /*75d0*/  FFMA.RM R143, R87, R169, 12582913 ;  /* 0x4b400001578f7423 */ /* 0x000fe200000040a9 */
[----:B---3--:R-:W3:Y:S03]  /*75e0*/  LDL R85, [R1+0x1c] ;  /* 0x00001c0001557983 */ /* 0x008ee60000100800 */
[----:B------:R-:W-:Y:S04]  /*75f0*/  FADD R87, R143, -12583039 ;  /* 0xcb40007f8f577421 */ /* 0x000fe80000000000 */
[C---:B------:R-:W-:Y:S04]  /*7600*/  FFMA R87, R24.reuse, -1.4426950216293334961, -R87 ;  /* 0xbfb8aa3b18577823 */ /* 0x040fe80000000857 */
[----:B------:R-:W-:Y:S01]  /*7610*/  FFMA R87, R24, -1.925963033500011079e-08, R87 ;  /* 0xb2a5706018577823 */ /* 0x000fe20000000057 */
[----:B------:R-:W-:Y:S03]  /*7620*/  FFMA.SAT R88, R25, -R177, 0.5 ;  /* 0x3f00000019587423 */ /* 0x000fe600000028b1 */
[----:B------:R4:W5:Y:S01]  /*7630*/  MUFU.EX2 R202, R87 ;  /* 0x0000005700ca7308 */ /* 0x0009620000000800 */
[----:B------:R-:W-:Y:S01]  /*7640*/  FFMA.RM R142, R88, R169, 12582913 ;  /* 0x4b400001588e7423 */ /* 0x000fe200000040a9 */
[----:B-1----:R-:W-:Y:S03]  /*7650*/  SHF.L.U32 R86, R159, 0x17, RZ ;  /* 0x000000179f567819 */ /* 0x002fe600000006ff */
[----:B------:R-:W-:Y:S04]  /*7660*/  FADD R88, R142, -12583039 ;  /* 0xcb40007f8e587421 */ /* 0x000fe80000000000 */
[C---:B------:R-:W-:Y:S04]  /*7670*/  FFMA R88, R25.reuse, -1.4426950216293334961, -R88 ;  /* 0xbfb8aa3b19587823 */ /* 0x040fe80000000858 */
[----:B------:R-:W-:Y:S01]  /*7680*/  FFMA R88, R25, -1.925963033500011079e-08, R88 ;  /* 0xb2a5706019587823 */ /* 0x000fe20000000058 */
[----:B------:R-:W-:Y:S03]  /*7690*/  FFMA.SAT R89, R26, -R177, 0.5 ;  /* 0x3f0000001a597423 */ /* 0x000fe600000028b1 */
[----:B------:R1:W5:Y:S01]  /*76a0*/  MUFU.EX2 R203, R88 ;  /* 0x0000005800cb7308 */ /* 0x0003620000000800 */
[----:B------:R-:W-:Y:S01]  /*76b0*/  FFMA.RM R141, R89, R169, 12582913 ;  /* 0x4b400001598d7423 */ /* 0x000fe200000040a9 */
[----:B----4-:R-:W-:Y:S03]  /*76c0*/  SHF.L.U32 R87, R158, 0x17, RZ ;  /* 0x000000179e577819 */ /* 0x010fe600000006ff */
        /* <DEDUP_REMOVED lines=56> */
[C---:B------:R-:W-:Y:S01]  /*7a50*/  FADD R97, R133.reuse, -12583039 ;  /* 0xcb40007f85617421 */ /* 0x040fe20000000000 */
[----:B------:R-:W-:Y:S03]  /*7a60*/  SHF.L.U32 R133, R133, 0x17, RZ ;  /* 0x0000001785857819 */ /* 0x000fe600000006ff */
[C---:B------:R-:W-:Y:S04]  /*7a70*/  FFMA R97, R34.reuse, -1.4426950216293334961, -R97 ;  /* 0xbfb8aa3b22617823 */ /* 0x040fe80000000861 */
[----:B------:R-:W-:Y:S01]  /*7a80*/  FFMA R97, R34, -1.925963033500011079e-08, R97 ;  /* 0xb2a5706022617823 */ /* 0x000fe20000000061 */
[C---:B------:R-:W-:Y:S03]  /*7a90*/  FFMA.SAT R98, R39.reuse, -R177, 0.5 ;  /* 0x3f00000027627423 */ /* 0x040fe600000028b1 */
[----:B------:R-:W4:Y:S01]  /*7aa0*/  MUFU.EX2 R212, R97 ;  /* 0x0000006100d47308 */ /* 0x000f220000000800 */
[----:B------:R-:W-:Y:S01]  /*7ab0*/  FFMA.RM R106, R98, R169, 12582913 ;  /* 0x4b400001626a7423 */ /* 0x000fe200000040a9 */
[----:B-1----:R-:W-:Y:S03]  /*7ac0*/  SHF.L.U32 R96, R144, 0x17, RZ ;  /* 0x0000001790607819 */ /* 0x002fe600000006ff */
[C---:B------:R-:W-:Y:S01]  /*7ad0*/  FADD R98, R106.reuse, -12583039 ;  /* 0xcb40007f6a627421 */ /* 0x040fe20000000000 */
[----:B------:R-:W-:Y:S03]  /*7ae0*/  SHF.L.U32 R106, R106, 0x17, RZ ;  /* 0x000000176a6a7819 */ /* 0x000fe600000006ff */
[C---:B------:R-:W-:Y:S04]  /*7af0*/  FFMA R98, R39.reuse, -1.4426950216293334961, -R98 ;  /* 0xbfb8aa3b27627823 */ /* 0x040fe80000000862 */
[----:B------:R-:W-:Y:S01]  /*7b00*/  FFMA R98, R39, -1.925963033500011079e-08, R98 ;  /* 0xb2a5706027627823 */ /* 0x000fe20000000062 */
[----:B------:R-:W-:Y:S03]  /*7b10*/  FFMA.SAT R99, R36, -R177, 0.5 ;  /* 0x3f00000024637423 */ /* 0x000fe600000028b1 */
[----:B------:R1:W4:Y:S01]  /*7b20*/  MUFU.EX2 R213, R98 ;  /* 0x0000006200d57308 */ /* 0x0003220000000800 */
[----:B------:R-:W-:Y:S04]  /*7b30*/  FFMA.RM R132, R99, R169, 12582913 ;  /* 0x4b40000163847423 */ /* 0x000fe800000040a9 */
[C---:B------:R-:W-:Y:S01]  /*7b40*/  FADD R99, R132.reuse, -12583039 ;  /* 0xcb40007f84637421 */ /* 0x040fe20000000000 */
[----:B------:R-:W-:Y:S03]  /*7b50*/  SHF.L.U32 R132, R132, 0x17, RZ ;  /* 0x0000001784847819 */ /* 0x000fe600000006ff */
[C---:B------:R-:W-:Y:S04]  /*7b60*/  FFMA R99, R36.reuse, -1.4426950216293334961, -R99 ;  /* 0xbfb8aa3b24637823 */ /* 0x040fe80000000863 */
[----:B------:R-:W-:Y:S01]  /*7b70*/  FFMA R99, R36, -1.925963033500011079e-08, R99 ;  /* 0xb2a5706024637823 */ /* 0x000fe20000000063 */
[----:B------:R-:W-:Y:S03]  /*7b80*/  FFMA.SAT R100, R37, -R177, 0.5 ;  /* 0x3f00000025647423 */ /* 0x000fe600000028b1 */
[----:B------:R2:W4:Y:S01]  /*7b90*/  MUFU.EX2 R214, R99 ;  /* 0x0000006300d67308 */ /* 0x0005220000000800 */
        /* <DEDUP_REMOVED lines=8> */
[----:B------:R-:W-:Y:S01]  /*7c20*/  FFMA.RM R108, R101, R169, 12582913 ;  /* 0x4b400001656c7423 */ /* 0x000fe200000040a9 */
[----:B--2---:R-:W-:Y:S03]  /*7c30*/  SHF.L.U32 R99, R142, 0x17, RZ ;  /* 0x000000178e637819 */ /* 0x004fe600000006ff */
        /* <DEDUP_REMOVED lines=8> */
[----:B------:R-:W-:Y:S04]  /*7cc0*/  FADD R102, R107, -12583039 ;  /* 0xcb40007f6b667421 */ /* 0x000fe80000000000 */
[C---:B------:R-:W-:Y:S04]  /*7cd0*/  FFMA R102, R43.reuse, -1.4426950216293334961, -R102 ;  /* 0xbfb8aa3b2b667823 */ /* 0x040fe80000000866 */
[----:B------:R-:W-:Y:S01]  /*7ce0*/  FFMA R102, R43, -1.925963033500011079e-08, R102 ;  /* 0xb2a570602b667823 */ /* 0x000fe20000000066 */
[C---:B------:R-:W-:Y:S03]  /*7cf0*/  FFMA.SAT R103, R40.reuse, -R177, 0.5 ;  /* 0x3f00000028677423 */ /* 0x040fe600000028b1 */
[----:B------:R1:W4:Y:S01]  /*7d00*/  MUFU.EX2 R217, R102 ;  /* 0x0000006600d97308 */ /* 0x0003220000000800 */
[----:B------:R-:W-:Y:S01]  /*7d10*/  FFMA.RM R109, R103, R169, 12582913 ;  /* 0x4b400001676d7423 */ /* 0x000fe200000040a9 */
[----:B--2---:R-:W-:Y:S03]  /*7d20*/  SHF.L.U32 R101, R139, 0x17, RZ ;  /* 0x000000178b657819 */ /* 0x004fe600000006ff */
[----:B------:R-:W-:Y:S04]  /*7d30*/  FADD R103, R109, -12583039 ;  /* 0xcb40007f6d677421 */ /* 0x000fe80000000000 */
[C---:B------:R-:W-:Y:S04]  /*7d40*/  FFMA R103, R40.reuse, -1.4426950216293334961, -R103 ;  /* 0xbfb8aa3b28677823 */ /* 0x040fe80000000867 */
[----:B------:R-:W-:Y:S01]  /*7d50*/  FFMA R103, R40, -1.925963033500011079e-08, R103 ;  /* 0xb2a5706028677823 */ /* 0x000fe20000000067 */
[C---:B------:R-:W-:Y:S03]  /*7d60*/  FFMA.SAT R104, R41.reuse, -R177, 0.5 ;  /* 0x3f00000029687423 */ /* 0x040fe600000028b1 */
        /* <DEDUP_REMOVED lines=16> */
[----:B------:R-:W2:Y:S01]  /*7e70*/  MUFU.EX2 R220, R2 ;  /* 0x0000000200dc7308 */ /* 0x000ea20000000800 */
[----:B------:R-:W-:Y:S01]  /*7e80*/  FFMA.RM R110, R3, R169, 12582913 ;  /* 0x4b400001036e7423 */ /* 0x000fe200000040a9 */
[----:B-1----:R-:W-:Y:S03]  /*7e90*/  SHF.L.U32 R104, R136, 0x17, RZ ;  /* 0x0000001788687819 */ /* 0x002fe600000006ff */
[----:B------:R-:W-:Y:S04]  /*7ea0*/  FADD R3, R110, -12583039 ;  /* 0xcb40007f6e037421 */ /* 0x000fe80000000000 */
[C---:B------:R-:W-:Y:S04]  /*7eb0*/  FFMA R3, R47.reuse, -1.4426950216293334961, -R3 ;  /* 0xbfb8aa3b2f037823 */ /* 0x040fe80000000803 */
[----:B------:R-:W-:Y:S01]  /*7ec0*/  FFMA R3, R47, -1.925963033500011079e-08, R3 ;  /* 0xb2a570602f037823 */ /* 0x000fe20000000003 */
[----:B------:R-:W-:Y:S04]  /*7ed0*/  FFMA.SAT R64, R44, -R177, 0.5 ;  /* 0x3f0000002c407423 */ /* 0x000fe800000028b1 */
[----:B------:R-:W-:Y:S04]  /*7ee0*/  FFMA.RM R111, R64, R169, 12582913 ;  /* 0x4b400001406f7423 */ /* 0x000fe800000040a9 */
        /* <DEDUP_REMOVED lines=8> */
[----:B------:R-:W-:Y:S03]  /*7f70*/  FFMA.SAT R66, R46, -R177, 0.5 ;  /* 0x3f0000002e427423 */ /* 0x000fe600000028b1 */
[----:B------:R1:W-:Y:S01]  /*7f80*/  MUFU.EX2 R166, R65 ;  /* 0x0000004100a67308 */ /* 0x0003e20000000800 */
[----:B------:R-:W-:Y:S04]  /*7f90*/  FFMA.RM R114, R66, R169, 12582913 ;  /* 0x4b40000142727423 */ /* 0x000fe800000040a9 */
[----:B------:R-:W-:Y:S04]  /*7fa0*/  FADD R66, R114, -12583039 ;  /* 0xcb40007f72427421 */ /* 0x000fe80000000000 */
[C---:B------:R-:W-:Y:S04]  /*7fb0*/  FFMA R66, R46.reuse, -1.4426950216293334961, -R66 ;  /* 0xbfb8aa3b2e427823 */ /* 0x040fe80000000842 */
[----:B------:R-:W-:Y:S01]  /*7fc0*/  FFMA R66, R46, -1.925963033500011079e-08, R66 ;  /* 0xb2a570602e427823 */ /* 0x000fe20000000042 */
[----:B------:R-:W-:Y:S01]  /*7fd0*/  FFMA.SAT R68, R51, -R177, 0.5 ;  /* 0x3f00000033447423 */ /* 0x000fe200000028b1 */
[----:B-1----:R-:W-:Y:S03]  /*7fe0*/  @!P1 IADD3 R65, PT, PT, R170, 0x1, RZ ;  /* 0x00000001aa419810 */ /* 0x002fe60007ffe0ff */
[----:B------:R-:W-:Y:S01]  /*7ff0*/  FFMA.RM R117, R68, R169, 12582913 ;  /* 0x4b40000144757423 */ /* 0x000fe200000040a9 */
[----:B------:R-:W-:Y:S03]  /*8000*/  @!P1 ISETP.NE.AND P0, PT, R65, 0x2, PT ;  /* 0x000000024100980c */ /* 0x000fe60003f05270 */
[C---:B------:R-:W-:Y:S01]  /*8010*/  FADD R68, R117.reuse, -12583039 ;  /* 0xcb40007f75447421 */ /* 0x040fe20000000000 */
[----:B------:R-:W-:Y:S02]  /*8020*/  SHF.L.U32 R117, R117, 0x17, RZ ;  /* 0x0000001775757819 */ /* 0x000fe400000006ff */
[----:B------:R-:W-:Y:S01]  /*8030*/  @!P1 SEL R170, R65, RZ, P0 ;  /* 0x000000ff41aa9207 */ /* 0x000fe20000000000 */
[C---:B------:R-:W-:Y:S01]  /*8040*/  FFMA R68, R51.reuse, -1.4426950216293334961, -R68 ;  /* 0xbfb8aa3b33447823 */ /* 0x040fe20000000844 */
[----:B------:R-:W-:Y:S03]  /*8050*/  @!P1 SEL R65, RZ, 0x1, P0 ;  /* 0x00000001ff419807 */ /* 0x000fe60000000000 */
[----:B------:R-:W-:Y:S01]  /*8060*/  FFMA R68, R51, -1.925963033500011079e-08, R68 ;  /* 0xb2a5706033447823 */ /* 0x000fe20000000044 */
[----:B------:R-:W-:Y:S01]  /*8070*/  FFMA.SAT R69, R48, -R177, 0.5 ;  /* 0x3f00000030457423 */ /* 0x000fe200000028b1 */
[----:B---3--:R-:W-:Y:S03]  /*8080*/  @!P1 LOP3.LUT R85, R85, R65, RZ, 0x3c, !PT ;  /* 0x0000004155559212 */ /* 0x008fe600078e3cff */
[----:B------:R-:W-:Y:S02]  /*8090*/  FFMA.RM R116, R69, R169, 12582913 ;  /* 0x4b40000145747423 */ /* 0x000fe400000040a9 */
[----:B------:R1:W-:Y:S02]  /*80a0*/  @!P1 STL [R1+0x1c], R85 ;  /* 0x00001c5501009387 */ /* 0x0003e40000100800 */
[C---:B------:R-:W-:Y:S01]  /*80b0*/  FADD R69, R116.reuse, -12583039 ;  /* 0xcb40007f74457421 */ /* 0x040fe20000000000 */
[----:B------:R-:W-:Y:S03]  /*80c0*/  SHF.L.U32 R116, R116, 0x17, RZ ;  /* 0x0000001774747819 */ /* 0x000fe600000006ff */
[C---:B------:R-:W-:Y:S04]  /*80d0*/  FFMA R69, R48.reuse, -1.4426950216293334961, -R69 ;  /* 0xbfb8aa3b30457823 */ /* 0x040fe80000000845 */
[----:B------:R-:W-:Y:S01]  /*80e0*/  FFMA R69, R48, -1.925963033500011079e-08, R69 ;  /* 0xb2a5706030457823 */ /* 0x000fe20000000045 */
[----:B------:R-:W-:Y:S04]  /*80f0*/  FFMA.SAT R70, R49, -R177, 0.5 ;  /* 0x3f00000031467423 */ /* 0x000fe800000028b1 */
[----:B------:R-:W-:Y:S04]  /*8100*/  FFMA.RM R115, R70, R169, 12582913 ;  /* 0x4b40000146737423 */ /* 0x000fe800000040a9 */
[----:B------:R-:W-:Y:S04]  /*8110*/  FADD R70, R115, -12583039 ;  /* 0xcb40007f73467421 */ /* 0x000fe80000000000 */
[C---:B------:R-:W-:Y:S01]  /*8120*/  FFMA R70, R49.reuse, -1.4426950216293334961, -R70 ;  /* 0xbfb8aa3b31467823 */ /* 0x040fe20000000846 */
[----:B-1----:R-:W-:Y:S03]  /*8130*/  SHF.L.U32 R85, R160, 0x17, RZ ;  /* 0x00000017a0557819 */ /* 0x002fe600000006ff */
[----:B------:R-:W-:Y:S01]  /*8140*/  FFMA R70, R49, -1.925963033500011079e-08, R70 ;  /* 0xb2a5706031467823 */ /* 0x000fe20000000046 */
[----:B------:R-:W-:Y:S03]  /*8150*/  FFMA.SAT R71, R50, -R177, 0.5 ;  /* 0x3f00000032477423 */ /* 0x000fe600000028b1 */
[----:B------:R-:W-:Y:S01]  /*8160*/  MUFU.EX2 R160, R70 ;  /* 0x0000004600a07308 */ /* 0x000fe20000000800 */
[----:B------:R-:W-:Y:S04]  /*8170*/  FFMA.RM R128, R71, R169, 12582913 ;  /* 0x4b40000147807423 */ /* 0x000fe800000040a9 */
[C---:B------:R-:W-:Y:S01]  /*8180*/  FADD R71, R128.reuse, -12583039 ;  /* 0xcb40007f80477421 */ /* 0x040fe20000000000 */
[----:B------:R-:W-:Y:S03]  /*8190*/  SHF.L.U32 R128, R128, 0x17, RZ ;  /* 0x0000001780807819 */ /* 0x000fe600000006ff */
[C---:B------:R-:W-:Y:S04]  /*81a0*/  FFMA R71, R50.reuse, -1.4426950216293334961, -R71 ;  /* 0xbfb8aa3b32477823 */ /* 0x040fe80000000847 */
[----:B------:R-:W-:Y:S01]  /*81b0*/  FFMA R71, R50, -1.925963033500011079e-08, R71 ;  /* 0xb2a5706032477823 */ /* 0x000fe20000000047 */
[C---:B------:R-:W-:Y:S03]  /*81c0*/  FFMA.SAT R72, R55.reuse, -R177, 0.5 ;  /* 0x3f00000037487423 */ /* 0x040fe600000028b1 */
        /* <DEDUP_REMOVED lines=16> */
[----:B------:R-:W-:Y:S04]  /*82d0*/  FADD R74, R118, -12583039 ;  /* 0xcb40007f764a7421 */ /* 0x000fe80000000000 */
[C---:B------:R-:W-:Y:S04]  /*82e0*/  FFMA R74, R53.reuse, -1.4426950216293334961, -R74 ;  /* 0xbfb8aa3b354a7823 */ /* 0x040fe8000000084a */
        /* <DEDUP_REMOVED lines=28> */
[C---:B------:R-:W-:Y:S04]  /*84b0*/  FFMA.SAT R79, R58.reuse, -R177, 0.5 ;  /* 0x3f0000003a4f7423 */ /* 0x040fe800000028b1 */
        /* <DEDUP_REMOVED lines=11> */
[C---:B------:R-:W-:Y:S01]  /*8570*/  FADD R81, R124.reuse, -12583039 ;  /* 0xcb40007f7c517421 */ /* 0x040fe20000000000 */
[----:B------:R-:W-:Y:S03]  /*8580*/  SHF.L.U32 R124, R124, 0x17, RZ ;  /* 0x000000177c7c7819 */ /* 0x000fe600000006ff */
[C---:B------:R-:W-:Y:S04]  /*8590*/  FFMA R81, R60.reuse, -1.4426950216293334961, -R81 ;  /* 0xbfb8aa3b3c517823 */ /* 0x040fe80000000851 */
[----:B------:R-:W-:Y:S01]  /*85a0*/  FFMA R81, R60, -1.925963033500011079e-08, R81 ;  /* 0xb2a570603c517823 */ /* 0x000fe20000000051 */
[C---:B------:R-:W-:Y:S04]  /*85b0*/  FFMA.SAT R82, R61.reuse, -R177, 0.5 ;  /* 0x3f0000003d527423 */ /* 0x040fe800000028b1 */
        /* <DEDUP_REMOVED lines=9> */
[----:B------:R-:W-:Y:S02]  /*8650*/  FFMA.SAT R2, R67, -R177, 0.5 ;  /* 0x3f00000043027423 */ /* 0x000fe400000028b1 */
[----:B------:R1:W3:Y:S02]  /*8660*/  MUFU.EX2 R177, R3 ;  /* 0x0000000300b17308 */ /* 0x0002e40000000800 */
[----:B------:R-:W-:Y:S04]  /*8670*/  FFMA.RM R169, R2, R169, 12582913 ;  /* 0x4b40000102a97423 */ /* 0x000fe800000040a9 */
[----:B------:R-:W-:Y:S04]  /*8680*/  FADD R2, R169, -12583039 ;  /* 0xcb40007fa9027421 */ /* 0x000fe80000000000 */
[C---:B------:R-:W-:Y:S04]  /*8690*/  FFMA R2, R67.reuse, -1.4426950216293334961, -R2 ;  /* 0xbfb8aa3b43027823 */ /* 0x040fe80000000802 */
[----:B------:R-:W-:Y:S01]  /*86a0*/  FFMA R2, R67, -1.925963033500011079e-08, R2 ;  /* 0xb2a5706043027823 */ /* 0x000fe20000000002 */
[----:B-1----:R-:W-:Y:S02]  /*86b0*/  SHF.L.U32 R3, R168, 0x17, RZ ;  /* 0x00000017a8037819 */ /* 0x002fe400000006ff */
[----:B------:R1:W3:Y:S03]  /*86c0*/  MUFU.EX2 R168, R64 ;  /* 0x0000004000a87308 */ /* 0x0002e60000000800 */
[----:B------:R-:W-:Y:S07]  /*86d0*/  FFMA R3, R178, R3, 1 ;  /* 0x3f800000b2037423 */ /* 0x000fee0000000003 */
[----:B------:R5:W-:Y:S01]  /*86e0*/  MUFU.EX2 R178, R68 ;  /* 0x0000004400b27308 */ /* 0x000be20000000800 */
[----:B------:R-:W-:Y:S02]  /*86f0*/  IADD3 R65, PT, PT, R3, 0x1800000, RZ ;  /* 0x0180000003417810 */ /* 0x000fe40007ffe0ff */
[----:B-1----:R-:W-:Y:S07]  /*8700*/  SHF.L.U32 R64, R167, 0x17, RZ ;  /* 0x00000017a7407819 */ /* 0x002fee00000006ff */
[----:B------:R1:W3:Y:S01]  /*8710*/  MUFU.EX2 R167, R66 ;  /* 0x0000004200a77308 */ /* 0x0002e20000000800 */
[----:B------:R-:W-:Y:S01]  /*8720*/  FFMA R64, R179, R64, 1 ;  /* 0x3f800000b3407423 */ /* 0x000fe20000000040 */
[----:B------:R-:W-:Y:S01]  /*8730*/  FFMA R84, R180, R84, 1 ;  /* 0x3f800000b4547423 */ /* 0x000fe20000000054 */
[----:B-----5:R-:W-:Y:S02]  /*8740*/  SHF.L.U32 R68, R163, 0x17, RZ ;  /* 0x00000017a3447819 */ /* 0x020fe400000006ff */
[----:B-1----:R-:W-:Y:S02]  /*8750*/  LOP3.LUT R66, R65, 0x7f800000, RZ, 0xc0, !PT ;  /* 0x7f80000041427812 */ /* 0x002fe400078ec0ff */
[----:B------:R-:W-:Y:S03]  /*8760*/  SHF.L.U32 R65, R165, 0x17, RZ ;  /* 0x00000017a5417819 */ /* 0x000fe600000006ff */
[----:B------:R1:W5:Y:S01]  /*8770*/  MUFU.EX2 R165, R69 ;  /* 0x0000004500a57308 */ /* 0x0003620000000800 */
[----:B------:R-:W-:Y:S02]  /*8780*/  ISETP.GT.U32.AND P0, PT, R66, 0x1ffffff, PT ;  /* 0x01ffffff4200780c */ /* 0x000fe40003f04070 */
[----:B------:R-:W-:Y:S01]  /*8790*/  SHF.L.U32 R66, R164, 0x17, RZ ;  /* 0x00000017a4427819 */ /* 0x000fe200000006ff */
[----:B------:R-:W-:Y:S04]  /*87a0*/  FFMA R65, R181, R65, 1 ;  /* 0x3f800000b5417423 */ /* 0x000fe80000000041 */
[----:B------:R-:W-:Y:S01]  /*87b0*/  FFMA R66, R182, R66, 1 ;  /* 0x3f800000b6427423 */ /* 0x000fe20000000042 */
[----:B------:R-:W-:Y:S01]  /*87c0*/  FFMA R68, R183, R68, 1 ;  /* 0x3f800000b7447423 */ /* 0x000fe20000000044 */
[----:B-1----:R-:W-:Y:S05]  /*87d0*/  SHF.L.U32 R69, R162, 0x17, RZ ;  /* 0x00000017a2457819 */ /* 0x002fea00000006ff */
[----:B------:R-:W-:Y:S01]  /*87e0*/  FFMA R69, R184, R69, 1 ;  /* 0x3f800000b8457423 */ /* 0x000fe20000000045 */
[----:B------:R-:W-:Y:S01]  /*87f0*/  FFMA R70, R185, R85, 1 ;  /* 0x3f800000b9467423 */ /* 0x000fe20000000055 */
[----:B------:R-:W-:Y:S05]  /*8800*/  SHF.L.U32 R85, R161, 0x17, RZ ;  /* 0x00000017a1557819 */ /* 0x000fea00000006ff */
[----:B------:R-:W-:Y:S01]  /*8810*/  FFMA R71, R186, R85, 1 ;  /* 0x3f800000ba477423 */ /* 0x000fe20000000055 */
[----:B------:R-:W-:Y:S01]  /*8820*/  FFMA R85, R187, R86, 1 ;  /* 0x3f800000bb557423 */ /* 0x000fe20000000056 */
[----:B------:R-:W-:Y:S01]  /*8830*/  FFMA R86, R188, R87, 1 ;  /* 0x3f800000bc567423 */ /* 0x000fe20000000057 */
[----:B------:R-:W-:Y:S01]  /*8840*/  FFMA R87, R189, R88, 1 ;  /* 0x3f800000bd577423 */ /* 0x000fe20000000058 */
[----:B------:R-:W-:Y:S01]  /*8850*/  SHF.L.U32 R88, R155, 0x17, RZ ;  /* 0x000000179b587819 */ /* 0x000fe200000006ff */
[----:B------:R-:W-:Y:S04]  /*8860*/  FFMA R72, R190, R89, 1 ;  /* 0x3f800000be487423 */ /* 0x000fe80000000059 */
[----:B------:R-:W-:Y:S01]  /*8870*/  FFMA R88, R191, R88, 1 ;  /* 0x3f800000bf587423 */ /* 0x000fe20000000058 */
[----:B------:R-:W-:Y:S01]  /*8880*/  FFMA R89, R192, R90, 1 ;  /* 0x3f800000c0597423 */ /* 0x000fe2000000005a */
[----:B------:R-:W-:Y:S01]  /*8890*/  FFMA R90, R193, R91, 1 ;  /* 0x3f800000c15a7423 */ /* 0x000fe2000000005b */
[----:B------:R-:W-:Y:S01]  /*88a0*/  FFMA R73, R194, R92, 1 ;  /* 0x3f800000c2497423 */ /* 0x000fe2000000005c */
[----:B------:R-:W-:Y:S01]  /*88b0*/  SHF.L.U32 R92, R149, 0x17, RZ ;  /* 0x00000017955c7819 */ /* 0x000fe200000006ff */
[----:B------:R-:W-:Y:S01]  /*88c0*/  FFMA R91, R195, R93, 1 ;  /* 0x3f800000c35b7423 */ /* 0x000fe2000000005d */
[----:B------:R-:W-:Y:S03]  /*88d0*/  SHF.L.U32 R93, R148, 0x17, RZ ;  /* 0x00000017945d7819 */ /* 0x000fe600000006ff */
[----:B------:R-:W-:Y:S02]  /*88e0*/  FFMA R92, R196, R92, 1 ;  /* 0x3f800000c45c7423 */ /* 0x000fe4000000005c */
[----:B------:R-:W-:Y:S01]  /*88f0*/  FFMA R74, R197, R93, 1 ;  /* 0x3f800000c54a7423 */ /* 0x000fe2000000005d */
        /* <DEDUP_REMOVED lines=13> */
[----:B------:R-:W-:Y:S01]  /*89d0*/  FFMA R102, R209, R104, 1 ;  /* 0x3f800000d1667423 */ /* 0x000fe20000000068 */
[----:B------:R-:W-:Y:S02]  /*89e0*/  SHF.L.U32 R104, R134, 0x17, RZ ;  /* 0x0000001786687819 */ /* 0x000fe400000006ff */
[----:B------:R1:W5:Y:S01]  /*89f0*/  MUFU.EX2 R134, R78 ;  /* 0x0000004e00867308 */ /* 0x0003620000000800 */
[----:B------:R-:W-:Y:S05]  /*8a00*/  SHF.L.U32 R103, R135, 0x17, RZ ;  /* 0x0000001787677819 */ /* 0x000fea00000006ff */
[----:B------:R-:W-:Y:S04]  /*8a10*/  FFMA R103, R210, R103, 1 ;  /* 0x3f800000d2677423 */ /* 0x000fe80000000067 */
[----:B------:R2:W5:Y:S01]  /*8a20*/  MUFU.EX2 R135, R79 ;  /* 0x0000004f00877308 */ /* 0x0005620000000800 */
[----:B-1----:R-:W-:Y:S01]  /*8a30*/  FFMA R78, R211, R104, 1 ;  /* 0x3f800000d34e7423 */ /* 0x002fe20000000068 */
[----:B----4-:R-:W-:Y:S01]  /*8a40*/  FFMA R104, R212, R133, 1 ;  /* 0x3f800000d4687423 */ /* 0x010fe20000000085 */
[----:B------:R-:W-:Y:S01]  /*8a50*/  FFMA R106, R213, R106, 1 ;  /* 0x3f800000d56a7423 */ /* 0x000fe2000000006a */
[----:B------:R-:W-:Y:S01]  /*8a60*/  SHF.L.U32 R133, R107, 0x17, RZ ;  /* 0x000000176b857819 */ /* 0x000fe200000006ff */
[----:B--2---:R-:W-:Y:S01]  /*8a70*/  FFMA R79, R214, R132, 1 ;  /* 0x3f800000d64f7423 */ /* 0x004fe20000000084 */
[----:B------:R-:W-:Y:S04]  /*8a80*/  FFMA R107, R215, R131, 1 ;  /* 0x3f800000d76b7423 */ /* 0x000fe80000000083 */
[----:B------:R1:W2:Y:S01]  /*8a90*/  MUFU.EX2 R132, R80 ;  /* 0x0000005000847308 */ /* 0x0002a20000000800 */
[----:B------:R-:W-:Y:S01]  /*8aa0*/  SHF.L.U32 R131, R109, 0x17, RZ ;  /* 0x000000176d837819 */ /* 0x000fe200000006ff */
[----:B------:R-:W-:Y:S01]  /*8ab0*/  FFMA R108, R216, R108, 1 ;  /* 0x3f800000d86c7423 */ /* 0x000fe2000000006c */
[----:B------:R-:W-:Y:S07]  /*8ac0*/  FFMA R109, R217, R133, 1 ;  /* 0x3f800000d96d7423 */ /* 0x000fee0000000085 */
[----:B------:R-:W-:Y:S01]  /*8ad0*/  MUFU.EX2 R133, R83 ;  /* 0x0000005300857308 */ /* 0x000fe20000000800 */
[----:B-1----:R-:W-:Y:S01]  /*8ae0*/  FFMA R80, R218, R131, 1 ;  /* 0x3f800000da507423 */ /* 0x002fe20000000083 */
[----:B------:R-:W-:Y:S01]  /*8af0*/  SHF.L.U32 R131, R110, 0x17, RZ ;  /* 0x000000176e837819 */ /* 0x000fe200000006ff */
[----:B------:R-:W-:Y:S01]  /*8b00*/  FFMA R110, R219, R130, 1 ;  /* 0x3f800000db6e7423 */ /* 0x000fe20000000082 */
[----:B------:R-:W-:Y:S01]  /*8b10*/  SHF.L.U32 R130, R111, 0x17, RZ ;  /* 0x000000176f827819 */ /* 0x000fe200000006ff */
[----:B------:R-:W-:Y:S01]  /*8b20*/  FFMA R111, R220, R129, 1 ;  /* 0x3f800000dc6f7423 */ /* 0x000fe20000000081 */
[----:B------:R-:W-:Y:S01]  /*8b30*/  SHF.L.U32 R129, R113, 0x17, RZ ;  /* 0x0000001771817819 */ /* 0x000fe200000006ff */
[----:B---3--:R-:W-:Y:S03]  /*8b40*/  FFMA R113, R177, R131, 1 ;  /* 0x3f800000b1717423 */ /* 0x008fe60000000083 */
[----:B------:R1:W3:Y:S02]  /*8b50*/  MUFU.EX2 R131, R81 ;  /* 0x0000005100837308 */ /* 0x0002e40000000800 */
[----:B-1----:R-:W-:Y:S01]  /*8b60*/  FFMA R81, R168, R130, 1 ;  /* 0x3f800000a8517423 */ /* 0x002fe20000000082 */
[----:B------:R-:W-:Y:S01]  /*8b70*/  SHF.L.U32 R130, R114, 0x17, RZ ;  /* 0x0000001772827819 */ /* 0x000fe200000006ff */
[----:B------:R-:W-:Y:S01]  /*8b80*/  FFMA R114, R166, R129, 1 ;  /* 0x3f800000a6727423 */ /* 0x000fe20000000081 */
[----:B------:R-:W-:Y:S03]  /*8b90*/  SHF.L.U32 R129, R115, 0x17, RZ ;  /* 0x0000001773817819 */ /* 0x000fe600000006ff */
[----:B------:R-:W-:Y:S02]  /*8ba0*/  FFMA R115, R167, R130, 1 ;  /* 0x3f800000a7737423 */ /* 0x000fe40000000082 */
[----:B------:R1:W4:Y:S02]  /*8bb0*/  MUFU.EX2 R130, R82 ;  /* 0x0000005200827308 */ /* 0x0003240000000800 */
[----:B-1----:R-:W-:Y:S01]  /*8bc0*/  FFMA R82, R178, R117, 1 ;  /* 0x3f800000b2527423 */ /* 0x002fe20000000075 */
[----:B-----5:R-:W-:Y:S01]  /*8bd0*/  FFMA R116, R165, R116, 1 ;  /* 0x3f800000a5747423 */ /* 0x020fe20000000074 */
[----:B------:R-:W-:Y:S01]  /*8be0*/  FFMA R117, R160, R129, 1 ;  /* 0x3f800000a0757423 */ /* 0x000fe20000000081 */
[----:B------:R-:W-:Y:S01]  /*8bf0*/  SHF.L.U32 R129, R118, 0x17, RZ ;  /* 0x0000001776817819 */ /* 0x000fe200000006ff */
[----:B------:R-:W-:Y:S01]  /*8c00*/  FFMA R83, R157, R128, 1 ;  /* 0x3f8000009d537423 */ /* 0x000fe20000000080 */
[----:B------:R-:W-:Y:S01]  /*8c10*/  FFMA R118, R154, R120, 1 ;  /* 0x3f8000009a767423 */ /* 0x000fe20000000078 */
[----:B------:R-:W-:Y:S01]  /*8c20*/  FFMA R119, R150, R119, 1 ;  /* 0x3f80000096777423 */ /* 0x000fe20000000077 */
[----:B------:R-:W-:Y:S01]  /*8c30*/  SHF.L.U32 R128, R121, 0x17, RZ ;  /* 0x0000001779807819 */ /* 0x000fe200000006ff */
[----:B------:R-:W-:Y:S01]  /*8c40*/  FFMA R120, R145, R129, 1 ;  /* 0x3f80000091787423 */ /* 0x000fe20000000081 */
[----:B------:R-:W-:Y:S01]  /*8c50*/  FFMA R121, R142, R126, 1 ;  /* 0x3f8000008e797423 */ /* 0x000fe2000000007e */
[----:B------:R1:W5:Y:S02]  /*8c60*/  MUFU.EX2 R129, R2 ;  /* 0x0000000200817308 */ /* 0x0003640000000800 */
[----:B-1----:R-:W-:Y:S01]  /*8c70*/  SHF.L.U32 R2, R122, 0x17, RZ ;  /* 0x000000177a027819 */ /* 0x002fe200000006ff */
[----:B------:R-:W-:Y:S01]  /*8c80*/  FFMA R122, R139, R125, 1 ;  /* 0x3f8000008b7a7423 */ /* 0x000fe2000000007d */
[----:B------:R-:W-:Y:S03]  /*8c90*/  FFMA R123, R136, R123, 1 ;  /* 0x3f800000887b7423 */ /* 0x000fe6000000007b */
[----:B------:R-:W-:Y:S01]  /*8ca0*/  FFMA R125, R134, R2, 1 ;  /* 0x3f800000867d7423 */ /* 0x000fe20000000002 */
[----:B------:R-:W-:Y:S01]  /*8cb0*/  SHF.L.U32 R2, R127, 0x17, RZ ;  /* 0x000000177f027819 */ /* 0x000fe200000006ff */
[----:B------:R-:W-:Y:S01]  /*8cc0*/  FFMA R126, R135, R128, 1 ;  /* 0x3f800000877e7423 */ /* 0x000fe20000000080 */
[----:B------:R-:W-:Y:S02]  /*8cd0*/  SHF.L.U32 R127, R112, 0x17, RZ ;  /* 0x00000017707f7819 */ /* 0x000fe400000006ff */
[----:B------:R-:W-:Y:S01]  /*8ce0*/  SHF.L.U32 R128, R97, 0x17, RZ ;  /* 0x0000001761807819 */ /* 0x000fe200000006ff */
[----:B--2---:R-:W-:Y:S01]  /*8cf0*/  FFMA R97, R132, R2, 1 ;  /* 0x3f80000084617423 */ /* 0x004fe20000000002 */
[----:B------:R-:W-:Y:S01]  /*8d00*/  SHF.L.U32 R134, R169, 0x17, RZ ;  /* 0x00000017a9867819 */ /* 0x000fe200000006ff */
[----:B---3--:R-:W-:Y:S01]  /*8d10*/  FFMA R112, R131, R124, 1 ;  /* 0x3f80000083707423 */ /* 0x008fe2000000007c */
[----:B----4-:R-:W-:Y:S01]  /*8d20*/  FFMA R124, R130, R127, 1 ;  /* 0x3f800000827c7423 */ /* 0x010fe2000000007f */
[----:B------:R-:W-:Y:S02]  /*8d30*/  FFMA R127, R133, R128, 1 ;  /* 0x3f800000857f7423 */ /* 0x000fe40000000080 */
[----:B-----5:R-:W-:Y:S01]  /*8d40*/  FFMA R128, R129, R134, 1 ;  /* 0x3f80000081807423 */ /* 0x020fe20000000086 */
[----:B------:R-:W-:Y:S06]  /*8d50*/  @P0 BRA `(.L_x_100) ;  /* 0x0000000000100947 */ /* 0x000fec0003800000 */
[----:B------:R-:W-:Y:S02]  /*8d60*/  MOV R2, 0x8d80 ;  /* 0x00008d8000027802 */ /* 0x000fe40000000f00 */
[----:B------:R-:W-:Y:S05]  /*8d70*/  CALL.REL.NOINC `($__internal_3_$__cuda_sm20_rcp_rn_f32_slowpath) ;  /* 0x0000005800207944 */ /* 0x000fea0003c00000 */
[----:B------:R-:W-:Y:S01]  /*8d80*/  MOV R129, R130 ;  /* 0x0000008200817202 */ /* 0x000fe20000000f00 */
[----:B------:R-:W-:Y:S05]  /*8d90*/  BRA `(.L_x_101) ;  /* 0x0000000000107947 */ /* 0x000fea0003800000 */
.L_x_100:
[----:B------:R-:W1:Y:S02]  /*8da0*/  MUFU.RCP R2, R3 ;  /* 0x0000000300027308 */ /* 0x000e640000001000 */
[----:B-1----:R-:W-:Y:S04]  /*8db0*/  FFMA R3, R3, R2, -1 ;  /* 0xbf80000003037423 */ /* 0x002fe80000000002 */
[----:B------:R-:W-:Y:S04]  /*8dc0*/  FADD.FTZ R3, -R3, -RZ ;  /* 0x800000ff03037221 */ /* 0x000fe80000010100 */
[----:B------:R-:W-:Y:S07]  /*8dd0*/  FFMA R129, R2, R3, R2 ;  /* 0x0000000302817223 */ /* 0x000fee0000000002 */
.L_x_101:
[----:B------:R-:W-:Y:S05]  /*8de0*/  BSYNC.RECONVERGENT B1 ;  /* 0x0000000000017941 */ /* 0x000fea0003800200 */
.L_x_99:
[----:B------:R-:W-:Y:S01]  /*8df0*/  VIADD R2, R64, 0x1800000 ;  /* 0x0180000040027836 */ /* 0x000fe20000000000 */
[----:B------:R-:W-:Y:S04]  /*8e00*/  BSSY.RECONVERGENT B1, `(.L_x_102) ;  /* 0x000000e000017945 */ /* 0x000fe80003800200 */
[----:B------:R-:W-:Y:S04]  /*8e10*/  LOP3.LUT R2, R2, 0x7f800000, RZ, 0xc0, !PT ;  /* 0x7f80000002027812 */ /* 0x000fe800078ec0ff */
[----:B------:R-:W-:Y:S11]  /*8e20*/  ISETP.GT.U32.AND P0, PT, R2, 0x1ffffff, PT ;  /* 0x01ffffff0200780c */ /* 0x000ff60003f04070 */
[----:B------:R-:W-:Y:S02]  /*8e30*/  @!UPT UIADD3 URZ, UPT, UPT, URZ, URZ, URZ ;  /* 0x000000fffffff290 */ /* 0x000fe4000fffe0ff */
[----:B------:R-:W-:Y:S05]  /*8e40*/  @P0 BRA `(.L_x_103) ;  /* 0x0000000000140947 */ /* 0x000fea0003800000 */
[----:B------:R-:W-:Y:S02]  /*8e50*/  MOV R3, R64 ;  /* 0x0000004000037202 */ /* 0x000fe40000000f00 */
[----:B------:R-:W-:Y:S02]  /*8e60*/  MOV R2, 0x8e80 ;  /* 0x00008e8000027802 */ /* 0x000fe40000000f00 */
[----:B------:R-:W-:Y:S05]  /*8e70*/  CALL.REL.NOINC `($__internal_3_$__cuda_sm20_rcp_rn_f32_slowpath) ;  /* 0x0000005400e07944 */ /* 0x000fea0003c00000 */
[----:B------:R-:W-:Y:S01]  /*8e80*/  MOV R64, R130 ;  /* 0x0000008200407202 */ /* 0x000fe20000000f00 */
[----:B------:R-:W-:Y:S05]  /*8e90*/  BRA `(.L_x_104) ;  /* 0x0000000000107947 */ /* 0x000fea0003800000 */
.L_x_103:
[----:B------:R-:W1:Y:S02]  /*8ea0*/  MUFU.RCP R2, R64 ;  /* 0x0000004000027308 */ /* 0x000e640000001000 */
[----:B-1----:R-:W-:Y:S04]  /*8eb0*/  FFMA R3, R64, R2, -1 ;  /* 0xbf80000040037423 */ /* 0x002fe80000000002 */
[----:B------:R-:W-:Y:S04]  /*8ec0*/  FADD.FTZ R3, -R3, -RZ ;  /* 0x800000ff03037221 */ /* 0x000fe80000010100 */
[----:B------:R-:W-:Y:S07]  /*8ed0*/  FFMA R64, R2, R3, R2 ;  /* 0x0000000302407223 */ /* 0x000fee0000000002 */
.L_x_104:
[----:B------:R-:W-:Y:S05]  /*8ee0*/  BSYNC.RECONVERGENT B1 ;  /* 0x0000000000017941 */ /* 0x000fea0003800200 */
.L_x_102:
        /* <DEDUP_REMOVED lines=11> */
.L_x_106:
[----:B------:R-:W1:Y:S02]  /*8fa0*/  MUFU.RCP R2, R84 ;  /* 0x0000005400027308 */ /* 0x000e640000001000 */
[----:B-1----:R-:W-:Y:S04]  /*8fb0*/  FFMA R3, R84, R2, -1 ;  /* 0xbf80000054037423 */ /* 0x002fe80000000002 */
[----:B------:R-:W-:Y:S04]  /*8fc0*/  FADD.FTZ R3, -R3, -RZ ;  /* 0x800000ff03037221 */ /* 0x000fe80000010100 */
[----:B------:R-:W-:Y:S07]  /*8fd0*/  FFMA R84, R2, R3, R2 ;  /* 0x0000000302547223 */ /* 0x000fee0000000002 */
.L_x_107:
[----:B------:R-:W-:Y:S05]  /*8fe0*/  BSYNC.RECONVERGENT B1 ;  /* 0x0000000000017941 */ /* 0x000fea0003800200 */
.L_x_105:
        /* <DEDUP_REMOVED lines=11> */
.L_x_109:
[----:B------:R-:W1:Y:S02]  /*90a0*/  MUFU.RCP R2, R65 ;  /* 0x0000004100027308 */ /* 0x000e640000001000 */
[----:B-1----:R-:W-:Y:S04]  /*90b0*/  FFMA R3, R65, R2, -1 ;  /* 0xbf80000041037423 */ /* 0x002fe80000000002 */
[----:B------:R-:W-:Y:S04]  /*90c0*/  FADD.FTZ R3, -R3, -RZ ;  /* 0x800000ff03037221 */ /* 0x000fe80000010100 */
[----:B------:R-:W-:Y:S07]  /*90d0*/  FFMA R65, R2, R3, R2 ;  /* 0x0000000302417223 */ /* 0x000fee0000000002 */
.L_x_110:
[----:B------:R-:W-:Y:S05]  /*90e0*/  BSYNC.RECONVERGENT B1 ;  /* 0x0000000000017941 */ /* 0x000fea0003800200 */
.L_x_108:
        /* <DEDUP_REMOVED lines=11> */
.L_x_112:
[----:B------:R-:W1:Y:S02]  /*91a0*/  MUFU.RCP R2, R66 ;  /* 0x0000004200027308 */ /* 0x000e640000001000 */
[----:B-1----:R-:W-:Y:S04]  /*91b0*/  FFMA R3, R66, R2, -1 ;  /* 0xbf80000042037423 */ /* 0x002fe80000000002 */
[----:B------:R-:W-:Y:S04]  /*91c0*/  FADD.FTZ R3, -R3, -RZ ;  /* 0x800000ff03037221 */ /* 0x000fe80000010100 */
[----:B------:R-:W-:Y:S07]  /*91d0*/  FFMA R66, R2, R3, R2 ;  /* 0x0000000302427223 */ /* 0x000fee0000000002 */
.L_x_113:
[----:B------:R-:W-:Y:S05]  /*91e0*/  BSYNC.RECONVERGENT B1 ;  /* 0x0000000000017941 */ /* 0x000fea0003800200 */
.L_x_111:
        /* <DEDUP_REMOVED lines=11> */
.L_x_115:
[----:B------:R-:W1:Y:S02]  /*92a0*/  MUFU.RCP R2, R68 ;  /* 0x0000004400027308 */ /* 0x000e640000001000 */
[----:B-1----:R-:W-:Y:S04]  /*92b0*/  FFMA R3, R68, R2, -1 ;  /* 0xbf80000044037423 */ /* 0x002fe80000000002 */
[----:B------:R-:W-:Y:S04]  /*92c0*/  FADD.FTZ R3, -R3, -RZ ;  /* 0x800000ff03037221 */ /* 0x000fe80000010100 */
[----:B------:R-:W-:Y:S07]  /*92d0*/  FFMA R68, R2, R3, R2 ;  /* 0x0000000302447223 */ /* 0x000fee0000000002 */
.L_x_116:
[----:B------:R-:W-:Y:S05]  /*92e0*/  BSYNC.RECONVERGENT B1 ;  /* 0x0000000000017941 */ /* 0x000fea0003800200 */
.L_x_114:
        /* <DEDUP_REMOVED lines=11> */
.L_x_118:
[----:B------:R-:W1:Y:S02]  /*93a0*/  MUFU.RCP R2, R69 ;  /* 0x0000004500027308 */ /* 0x000e640000001000 */
[----:B-1----:R-:W-:Y:S04]  /*93b0*/  FFMA R3, R69, R2, -1 ;  /* 0xbf80000045037423 */ /* 0x002fe80000000002 */
[----:B------:R-:W-:Y:S04]  /*93c0*/  FADD.FTZ R3, -R3, -RZ ;  /* 0x800000ff03037221 */ /* 0x000fe80000010100 */
[----:B------:R-:W-:Y:S07]  /*93d0*/  FFMA R69, R2, R3, R2 ;  /* 0x0000000302457223 */ /* 0x000fee0000000002 */
.L_x_119:
[----:B------:R-:W-:Y:S05]  /*93e0*/  BSYNC.RECONVERGENT B1 ;  /* 0x0000000000017941 */ /* 0x000fea0003800200 */
.L_x_117:
        /* <DEDUP_REMOVED lines=11> */
.L_x_121:
[----:B------:R-:W1:Y:S02]  /*94a0*/  MUFU.RCP R2, R70 ;  /* 0x0000004600027308 */ /* 0x000e640000001000 */
[----:B-1----:R-:W-:Y:S04]  /*94b0*/  FFMA R3, R70, R2, -1 ;  /* 0xbf80000046037423 */ /* 0x002fe80000000002 */
[----:B------:R-:W-:Y:S04]  /*94c0*/  FADD.FTZ R3, -R3, -RZ ;  /* 0x800000ff03037221 */ /* 0x000fe80000010100 */
[----:B------:R-:W-:Y:S07]  /*94d0*/  FFMA R70, R2, R3, R2 ;  /* 0x0000000302467223 */ /* 0x000fee0000000002 */
.L_x_122:
[----:B------:R-:W-:Y:S05]  /*94e0*/  BSYNC.RECONVERGENT B1 ;  /* 0x0000000000017941 */ /* 0x000fea0003800200 */
.L_x_120:
        /* <DEDUP_REMOVED lines=11> */
.L_x_124:
[----:B------:R-:W1:Y:S02]  /*95a0*/  MUFU.RCP R2, R71 ;  /* 0x0000004700027308 */ /* 0x000e640000001000 */
[----:B-1----:R-:W-:Y:S04]  /*95b0*/  FFMA R3, R71, R2, -1 ;  /* 0xbf80000047037423 */ /* 0x002fe80000000002 */
[----:B------:R-:W-:Y:S04]  /*95c0*/  FADD.FTZ R3, -R3, -RZ ;  /* 0x800000ff03037221 */ /* 0x000fe80000010100 */
[----:B------:R-:W-:Y:S07]  /*95d0*/  FFMA R71, R2, R3, R2 ;  /* 0x0000000302477223 */ /* 0x000fee0000000002 */
.L_x_125:
[----:B------:R-:W-:Y:S05]  /*95e0*/  BSYNC.RECONVERGENT B1 ;  /* 0x0000000000017941 */ /* 0x000fea0003800200 */
.L_x_123:
        /* <DEDUP_REMOVED lines=11> */
.L_x_127:
[----:B------:R-:W1:Y:S02]  /*96a0*/  MUFU.RCP R2, R85 ;  /* 0x0000005500027308 */ /* 0x000e640000001000 */
[----:B-1----:R-:W-:Y:S04]  /*96b0*/  FFMA R3, R85, R2, -1 ;  /* 0xbf80000055037423 */ /* 0x002fe80000000002 */
[----:B------:R-:W-:Y:S04]  /*96c0*/  FADD.FTZ R3, -R3, -RZ ;  /* 0x800000ff03037221 */ /* 0x000fe80000010100 */
[----:B------:R-:W-:Y:S07]  /*96d0*/  FFMA R85, R2, R3, R2 ;  /* 0x0000000302557223 */ /* 0x000fee0000000002 */
.L_x_128:
[----:B------:R-:W-:Y:S05]  /*96e0*/  BSYNC.RECONVERGENT B1 ;  /* 0x0000000000017941 */ /* 0x000fea0003800200 */
.L_x_126:
        /* <DEDUP_REMOVED lines=11> */
.L_x_130:
[----:B------:R-:W1:Y:S02]  /*97a0*/  MUFU.RCP R2, R86 ;  /* 0x0000005600027308 */ /* 0x000e640000001000 */
[----:B-1----:R-:W-:Y:S04]  /*97b0*/  FFMA R3, R86, R2, -1 ;  /* 0xbf80000056037423 */ /* 0x002fe80000000002 */
[----:B------:R-:W-:Y:S04]  /*97c0*/  FADD.FTZ R3, -R3, -RZ ;  /* 0x800000ff03037221 */ /* 0x000fe80000010100 */
[----:B------:R-:W-:Y:S07]  /*97d0*/  FFMA R86, R2, R3, R2 ;  /* 0x0000000302567223 */ /* 0x000fee0000000002 */
.L_x_131:
[----:B------:R-:W-:Y:S05]  /*97e0*/  BSYNC.RECONVERGENT B1 ;  /* 0x0000000000017941 */ /* 0x000fea0003800200 */
.L_x_129:
        /* <DEDUP_REMOVED lines=11> */
.L_x_133:
[----:B------:R-:W1:Y:S02]  /*98a0*/  MUFU.RCP R2, R87 ;  /* 0x0000005700027308 */ /* 0x000e640000001000 */
[----:B-1----:R-:W-:Y:S04]  /*98b0*/  FFMA R3, R87, R2, -1 ;  /* 0xbf80000057037423 */ /* 0x002fe80000000002 */
[----:B------:R-:W-:Y:S04]  /*98c0*/  FADD.FTZ R3, -R3, -RZ ;  /* 0x800000ff03037221 */ /* 0x000fe80000010100 */
[----:B------:R-:W-:Y:S07]  /*98d0*/  FFMA R87, R2, R3, R2 ;  /* 0x0000000302577223 */ /* 0x000fee0000000002 */
.L_x_134:
[----:B------:R-:W-:Y:S05]  /*98e0*/  BSYNC.RECONVERGENT B1 ;  /* 0x0000000000017941 */ /* 0x000fea0003800200 */
.L_x_132:
        /* <DEDUP_REMOVED lines=11> */
.L_x_136:
[----:B------:R-:W1:Y:S02]  /*99a0*/  MUFU.RCP R2, R72 ;  /* 0x0000004800027308 */ /* 0x000e640000001000 */
[----:B-1----:R-:W-:Y:S04]  /*99b0*/  FFMA R3, R72, R2, -1 ;  /* 0xbf80000048037423 */ /* 0x002fe80000000002 */
[----:B------:R-:W-:Y:S04]  /*99c0*/  FADD.FTZ R3, -R3, -RZ ;  /* 0x800000ff03037221 */ /* 0x000fe80000010100 */
[----:B------:R-:W-:Y:S07]  /*99d0*/  FFMA R72, R2, R3, R2 ;  /* 0x0000000302487223 */ /* 0x000fee0000000002 */
.L_x_137:
[----:B------:R-:W-:Y:S05]  /*99e0*/  BSYNC.RECONVERGENT B1 ;  /* 0x0000000000017941 */ /* 0x000fea0003800200 */
.L_x_135:
        /* <DEDUP_REMOVED lines=11> */
.L_x_139:
[----:B------:R-:W1:Y:S02]  /*9aa0*/  MUFU.RCP R2, R88 ;  /* 0x0000005800027308 */ /* 0x000e640000001000 */
[----:B-1----:R-:W-:Y:S04]  /*9ab0*/  FFMA R3, R88, R2, -1 ;  /* 0xbf80000058037423 */ /* 0x002fe80000000002 */
[----:B------:R-:W-:Y:S04]  /*9ac0*/  FADD.FTZ R3, -R3, -RZ ;  /* 0x800000ff03037221 */ /* 0x000fe80000010100 */
[----:B------:R-:W-:Y:S07]  /*9ad0*/  FFMA R88, R2, R3, R2 ;  /* 0x0000000302587223 */ /* 0x000fee0000000002 */
.L_x_140:
[----:B------:R-:W-:Y:S05]  /*9ae0*/  BSYNC.RECONVERGENT B1 ;  /* 0x0000000000017941 */ /* 0x000fea0003800200 */
.L_x_138:
        /* <DEDUP_REMOVED lines=11> */
.L_x_142:
[----:B------:R-:W1:Y:S02]  /*9ba0*/  MUFU.RCP R2, R89 ;  /* 0x0000005900027308 */ /* 0x000e640000001000 */
[----:B-1----:R-:W-:Y:S04]  /*9bb0*/  FFMA R3, R89, R2, -1 ;  /* 0xbf80000059037423 */ /* 0x002fe80000000002 */
[----:B------:R-:W-:Y:S04]  /*9bc0*/  FADD.FTZ R3, -R3, -RZ ;  /* 0x800000ff03037221 */ /* 0x000fe80000010100 */
[----:B------:R-:W-:Y:S07]  /*9bd0*/  FFMA R89, R2, R3, R2 ;  /* 0x0000000302597223 */ /* 0x000fee0000000002 */
.L_x_143:
[----:B------:R-:W-:Y:S05]  /*9be0*/  BSYNC.RECONVERGENT B1 ;  /* 0x0000000000017941 */ /* 0x000fea0003800200 */
.L_x_141:
        /* <DEDUP_REMOVED lines=11> */
.L_x_145:
[----:B------:R-:W1:Y:S02]  /*9ca0*/  MUFU.RCP R2, R90 ;  /* 0x0000005a00027308 */ /* 0x000e640000001000 */
[----:B-1----:R-:W-:Y:S04]  /*9cb0*/  FFMA R3, R90, R2, -1 ;  /* 0xbf8000005a037423 */ /* 0x002fe80000000002 */
[----:B------:R-:W-:Y:S04]  /*9cc0*/  FADD.FTZ R3, -R3, -RZ ;  /* 0x800000ff03037221 */ /* 0x000fe80000010100 */
[----:B------:R-:W-:Y:S07]  /*9cd0*/  FFMA R90, R2, R3, R2 ;  /* 0x00000003025a7223 */ /* 0x000fee0000000002 */
.L_x_146:
[----:B------:R-:W-:Y:S05]  /*9ce0*/  BSYNC.RECONVERGENT B1 ;  /* 0x0000000000017941 */ /* 0x000fea0003800200 */
.L_x_144:
        /* <DEDUP_REMOVED lines=11> */
.L_x_148:
[----:B------:R-:W1:Y:S02]  /*9da0*/  MUFU.RCP R2, R73 ;  /* 0x0000004900027308 */ /* 0x000e640000001000 */
[----:B-1----:R-:W-:Y:S04]  /*9db0*/  FFMA R3, R73, R2, -1 ;  /* 0xbf80000049037423 */ /* 0x002fe80000000002 */
[----:B------:R-:W-:Y:S04]  /*9dc0*/  FADD.FTZ R3, -R3, -RZ ;  /* 0x800000ff03037221 */ /* 0x000fe80000010100 */
[----:B------:R-:W-:Y:S07]  /*9dd0*/  FFMA R73, R2, R3, R2 ;  /* 0x0000000302497223 */ /* 0x000fee0000000002 */
.L_x_149:
[----:B------:R-:W-:Y:S05]  /*9de0*/  BSYNC.RECONVERGENT B1 ;  /* 0x0000000000017941 */ /* 0x000fea0003800200 */
.L_x_147:
        /* <DEDUP_REMOVED lines=11> */
.L_x_151:
[----:B------:R-:W1:Y:S02]  /*9ea0*/  MUFU.RCP R2, R91 ;  /* 0x0000005b00027308 */ /* 0x000e640000001000 */
[----:B-1----:R-:W-:Y:S04]  /*9eb0*/  FFMA R3, R91, R2, -1 ;  /* 0xbf8000005b037423 */ /* 0x002fe80000000002 */
[----:B------:R-:W-:Y:S04]  /*9ec0*/  FADD.FTZ R3, -R3, -RZ ;  /* 0x800000ff03037221 */ /* 0x000fe80000010100 */
[----:B------:R-:W-:Y:S07]  /*9ed0*/  FFMA R91, R2, R3, R2 ;  /* 0x00000003025b7223 */ /* 0x000fee0000000002 */
.L_x_152:
[----:B------:R-:W-:Y:S05]  /*9ee0*/  BSYNC.RECONVERGENT B1 ;  /* 0x0000000000017941 */ /* 0x000fea0003800200 */
.L_x_150:
        /* <DEDUP_REMOVED lines=11> */
.L_x_154:
[----:B------:R-:W1:Y:S02]  /*9fa0*/  MUFU.RCP R2, R92 ;  /* 0x0000005c00027308 */ /* 0x000e640000001000 */
[----:B-1----:R-:W-:Y:S04]  /*9fb0*/  FFMA R3, R92, R2, -1 ;  /* 0xbf8000005c037423 */ /* 0x002fe80000000002 */
[----:B------:R-:W-:Y:S04]  /*9fc0*/  FADD.FTZ R3, -R3, -RZ ;  /* 0x800000ff03037221 */ /* 0x000fe80000010100 */
[----:B------:R-:W-:Y:S07]  /*9fd0*/  FFMA R92, R2, R3, R2 ;  /* 0x00000003025c7223 */ /* 0x000fee0000000002 */
.L_x_155:
[----:B------:R-:W-:Y:S05]  /*9fe0*/  BSYNC.RECONVERGENT B1 ;  /* 0x0000000000017941 */ /* 0x000fea0003800200 */
.L_x_153:
        /* <DEDUP_REMOVED lines=11> */
.L_x_157:
[----:B------:R-:W1:Y:S02]  /*a0a0*/  MUFU.RCP R2, R74 ;  /* 0x0000004a00027308 */ /* 0x000e640000001000 */
[----:B-1----:R-:W-:Y:S04]  /*a0b0*/  FFMA R3, R74, R2, -1 ;  /* 0xbf8000004a037423 */ /* 0x002fe80000000002 */
[----:B------:R-:W-:Y:S04]  /*a0c0*/  FADD.FTZ R3, -R3, -RZ ;  /* 0x800000ff03037221 */ /* 0x000fe80000010100 */
[----:B------:R-:W-:Y:S07]  /*a0d0*/  FFMA R74, R2, R3, R2 ;  /* 0x00000003024a7223 */ /* 0x000fee0000000002 */
.L_x_158:
[----:B------:R-:W-:Y:S05]  /*a0e0*/  BSYNC.RECONVERGENT B1 ;  /* 0x0000000000017941 */ /* 0x000fea0003800200 */
.L_x_156:
        /* <DEDUP_REMOVED lines=11> */
.L_x_160:
[----:B------:R-:W1:Y:S02]  /*a1a0*/  MUFU.RCP R2, R93 ;  /* 0x0000005d00027308 */ /* 0x000e640000001000 */
[----:B-1----:R-:W-:Y:S04]  /*a1b0*/  FFMA R3, R93, R2, -1 ;  /* 0xbf8000005d037423 */ /* 0x002fe80000000002 */
[----:B------:R-:W-:Y:S04]  /*a1c0*/  FADD.FTZ R3, -R3, -RZ ;  /* 0x800000ff03037221 */ /* 0x000fe80000010100 */
[----:B------:R-:W-:Y:S07]  /*a1d0*/  FFMA R93, R2, R3, R2 ;  /* 0x00000003025d7223 */ /* 0x000fee0000000002 */
.L_x_161:
[----:B------:R-:W-:Y:S05]  /*a1e0*/  BSYNC.RECONVERGENT B1 ;  /* 0x0000000000017941 */ /* 0x000fea0003800200 */
.L_x_159:
        /* <DEDUP_REMOVED lines=11> */
.L_x_163:
[----:B------:R-:W1:Y:S02]  /*a2a0*/  MUFU.RCP R2, R94 ;  /* 0x0000005e00027308 */ /* 0x000e640000001000 */
[----:B-1----:R-:W-:Y:S04]  /*a2b0*/  FFMA R3, R94, R2, -1 ;  /* 0xbf8000005e037423 */ /* 0x002fe80000000002 */
[----:B------:R-:W-:Y:S04]  /*a2c0*/  FADD.FTZ R3, -R3, -RZ ;  /* 0x800000ff03037221 */ /* 0x000fe80000010100 */
[----:B------:R-:W-:Y:S07]  /*a2d0*/  FFMA R94, R2, R3, R2 ;  /* 0x00000003025e7223 */ /* 0x000fee0000000002 */
.L_x_164:
[----:B------:R-:W-:Y:S05]  /*a2e0*/  BSYNC.RECONVERGENT B1 ;  /* 0x0000000000017941 */ /* 0x000fea0003800200 */
.L_x_162:
        /* <DEDUP_REMOVED lines=11> */
.L_x_166:
[----:B------:R-:W1:Y:S02]  /*a3a0*/  MUFU.RCP R2, R75 ;  /* 0x0000004b00027308 */ /* 0x000e640000001000 */
[----:B-1----:R-:W-:Y:S04]  /*a3b0*/  FFMA R3, R75, R2, -1 ;  /* 0xbf8000004b037423 */ /* 0x002fe80000000002 */
[----:B------:R-:W-:Y:S04]  /*a3c0*/  FADD.FTZ R3, -R3, -RZ ;  /* 0x800000ff03037221 */ /* 0x000fe80000010100 */
[----:B------:R-:W-:Y:S07]  /*a3d0*/  FFMA R75, R2, R3, R2 ;  /* 0x00000003024b7223 */ /* 0x000fee0000000002 */
.L_x_167:
[----:B------:R-:W-:Y:S05]  /*a3e0*/  BSYNC.RECONVERGENT B1 ;  /* 0x0000000000017941 */ /* 0x000fea0003800200 */
.L_x_165:
        /* <DEDUP_REMOVED lines=11> */
.L_x_169:
[----:B------:R-:W1:Y:S02]  /*a4a0*/  MUFU.RCP R2, R95 ;  /* 0x0000005f00027308 */ /* 0x000e640000001000 */
[----:B-1----:R-:W-:Y:S04]  /*a4b0*/  FFMA R3, R95, R2, -1 ;  /* 0xbf8000005f037423 */ /* 0x002fe80000000002 */
[----:B------:R-:W-:Y:S04]  /*a4c0*/  FADD.FTZ R3, -R3, -RZ ;  /* 0x800000ff03037221 */ /* 0x000fe80000010100 */
[----:B------:R-:W-:Y:S07]  /*a4d0*/  FFMA R95, R2, R3, R2 ;  /* 0x00000003025f7223 */ /* 0x000fee0000000002 */
.L_x_170:
[----:B------:R-:W-:Y:S05]  /*a4e0*/  BSYNC.RECONVERGENT B1 ;  /* 0x0000000000017941 */ /* 0x000fea0003800200 */
.L_x_168:
        /* <DEDUP_REMOVED lines=11> */
.L_x_172:
[----:B------:R-:W1:Y:S02]  /*a5a0*/  MUFU.RCP R2, R96 ;  /* 0x0000006000027308 */ /* 0x000e640000001000 */
[----:B-1----:R-:W-:Y:S04]  /*a5b0*/  FFMA R3, R96, R2, -1 ;  /* 0xbf80000060037423 */ /* 0x002fe80000000002 */
[----:B------:R-:W-:Y:S04]  /*a5c0*/  FADD.FTZ R3, -R3, -RZ ;  /* 0x800000ff03037221 */ /* 0x000fe80000010100 */
[----:B------:R-:W-:Y:S07]  /*a5d0*/  FFMA R96, R2, R3, R2 ;  /* 0x0000000302607223 */ /* 0x000fee0000000002 */
.L_x_173:
[----:B------:R-:W-:Y:S05]  /*a5e0*/  BSYNC.RECONVERGENT B1 ;  /* 0x0000000000017941 */ /* 0x000fea0003800200 */
.L_x_171:
        /* <DEDUP_REMOVED lines=11> */
.L_x_175:
[----:B------:R-:W1:Y:S02]  /*a6a0*/  MUFU.RCP R2, R98 ;  /* 0x0000006200027308 */ /* 0x000e640000001000 */
[----:B-1----:R-:W-:Y:S04]  /*a6b0*/  FFMA R3, R98, R2, -1 ;  /* 0xbf80000062037423 */ /* 0x002fe80000000002 */
[----:B------:R-:W-:Y:S04]  /*a6c0*/  FADD.FTZ R3, -R3, -RZ ;  /* 0x800000ff03037221 */ /* 0x000fe80000010100 */
[----:B------:R-:W-:Y:S07]  /*a6d0*/  FFMA R98, R2, R3, R2 ;  /* 0x0000000302627223 */ /* 0x000fee0000000002 */
.L_x_176:
[----:B------:R-:W-:Y:S05]  /*a6e0*/  BSYNC.RECONVERGENT B1 ;  /* 0x0000000000017941 */ /* 0x000fea0003800200 */
.L_x_174:
        /* <DEDUP_REMOVED lines=11> */
.L_x_178:
[----:B------:R-:W1:Y:S02]  /*a7a0*/  MUFU.RCP R2, R76 ;  /* 0x0000004c00027308 */ /* 0x000e640000001000 */
[----:B-1----:R-:W-:Y:S04]  /*a7b0*/  FFMA R3, R76, R2, -1 ;  /* 0xbf8000004c037423 */ /* 0x002fe80000000002 */
[----:B------:R-:W-:Y:S04]  /*a7c0*/  FADD.FTZ R3, -R3, -RZ ;  /* 0x800000ff03037221 */ /* 0x000fe80000010100 */
[----:B------:R-:W-:Y:S07]  /*a7d0*/  FFMA R76, R2, R3, R2 ;  /* 0x00000003024c7223 */ /* 0x000fee0000000002 */
.L_x_179:
[----:B------:R-:W-:Y:S05]  /*a7e0*/  BSYNC.RECONVERGENT B1 ;  /* 0x0000000000017941 */ /* 0x000fea0003800200 */
.L_x_177:
        /* <DEDUP_REMOVED lines=11> */
.L_x_181:
[----:B------:R-:W1:Y:S02]  /*a8a0*/  MUFU.RCP R2, R99 ;  /* 0x0000006300027308 */ /* 0x000e640000001000 */
[----:B-1----:R-:W-:Y:S04]  /*a8b0*/  FFMA R3, R99, R2, -1 ;  /* 0xbf80000063037423 */ /* 0x002fe80000000002 */
[----:B------:R-:W-:Y:S04]  /*a8c0*/  FADD.FTZ R3, -R3, -RZ ;  /* 0x800000ff03037221 */ /* 0x000fe80000010100 */
[----:B------:R-:W-:Y:S07]  /*a8d0*/  FFMA R99, R2, R3, R2 ;  /* 0x0000000302637223 */ /* 0x000fee0000000002 */
.L_x_182:
[----:B------:R-:W-:Y:S05]  /*a8e0*/  BSYNC.RECONVERGENT B1 ;  /* 0x0000000000017941 */ /* 0x000fea0003800200 */
.L_x_180:
        /* <DEDUP_REMOVED lines=11> */
.L_x_184:
[----:B------:R-:W1:Y:S02]  /*a9a0*/  MUFU.RCP R2, R100 ;  /* 0x0000006400027308 */ /* 0x000e640000001000 */
[----:B-1----:R-:W-:Y:S04]  /*a9b0*/  FFMA R3, R100, R2, -1 ;  /* 0xbf80000064037423 */ /* 0x002fe80000000002 */
[----:B------:R-:W-:Y:S04]  /*a9c0*/  FADD.FTZ R3, -R3, -RZ ;  /* 0x800000ff03037221 */ /* 0x000fe80000010100 */
[----:B------:R-:W-:Y:S07]  /*a9d0*/  FFMA R100, R2, R3, R2 ;  /* 0x0000000302647223 */ /* 0x000fee0000000002 */
.L_x_185:
[----:B------:R-:W-:Y:S05]  /*a9e0*/  BSYNC.RECONVERGENT B1 ;  /* 0x0000000000017941 */ /* 0x000fea0003800200 */
.L_x_183:
        /* <DEDUP_REMOVED lines=11> */
.L_x_187:
[----:B------:R-:W1:Y:S02]  /*aaa0*/  MUFU.RCP R2, R101 ;  /* 0x0000006500027308 */ /* 0x000e640000001000 */
[----:B-1----:R-:W-:Y:S04]  /*aab0*/  FFMA R3, R101, R2, -1 ;  /* 0xbf80000065037423 */ /* 0x002fe80000000002 */
[----:B------:R-:W-:Y:S04]  /*aac0*/  FADD.FTZ R3, -R3, -RZ ;  /* 0x800000ff03037221 */ /* 0x000fe80000010100 */
[----:B------:R-:W-:Y:S07]  /*aad0*/  FFMA R101, R2, R3, R2 ;  /* 0x0000000302657223 */ /* 0x000fee0000000002 */
.L_x_188:
[----:B------:R-:W-:Y:S05]  /*aae0*/  BSYNC.RECONVERGENT B1 ;  /* 0x0000000000017941 */ /* 0x000fea0003800200 */
.L_x_186:
        /* <DEDUP_REMOVED lines=11> */
.L_x_190:
[----:B------:R-:W1:Y:S02]  /*aba0*/  MUFU.RCP R2, R77 ;  /* 0x0000004d00027308 */ /* 0x000e640000001000 */
[----:B-1----:R-:W-:Y:S04]  /*abb0*/  FFMA R3, R77, R2, -1 ;  /* 0xbf8000004d037423 */ /* 0x002fe80000000002 */
[----:B------:R-:W-:Y:S04]  /*abc0*/  FADD.FTZ R3, -R3, -RZ ;  /* 0x800000ff03037221 */ /* 0x000fe80000010100 */
[----:B------:R-:W-:Y:S07]  /*abd0*/  FFMA R77, R2, R3, R2 ;  /* 0x00000003024d7223 */ /* 0x000fee0000000002 */
.L_x_191:
[----:B------:R-:W-:Y:S05]  /*abe0*/  BSYNC.RECONVERGENT B1 ;  /* 0x0000000000017941 */ /* 0x000fea0003800200 */
.L_x_189:
        /* <DEDUP_REMOVED lines=11> */
.L_x_193:
[----:B------:R-:W1:Y:S02]  /*aca0*/  MUFU.RCP R2, R102 ;  /* 0x0000006600027308 */ /* 0x000e640000001000 */
[----:B-1----:R-:W-:Y:S04]  /*acb0*/  FFMA R3, R102, R2, -1 ;  /* 0xbf80000066037423 */ /* 0x002fe80000000002 */
[----:B------:R-:W-:Y:S04]  /*acc0*/  FADD.FTZ R3, -R3, -RZ ;  /* 0x800000ff03037221 */ /* 0x000fe80000010100 */
[----:B------:R-:W-:Y:S07]  /*acd0*/  FFMA R102, R2, R3, R2 ;  /* 0x0000000302667223 */ /* 0x000fee0000000002 */
.L_x_194:
[----:B------:R-:W-:Y:S05]  /*ace0*/  BSYNC.RECONVERGENT B1 ;  /* 0x0000000000017941 */ /* 0x000fea0003800200 */
.L_x_192:
        /* <DEDUP_REMOVED lines=11> */
.L_x_196:
[----:B------:R-:W1:Y:S02]  /*ada0*/  MUFU.RCP R2, R103 ;  /* 0x0000006700027308 */ /* 0x000e640000001000 */
[----:B-1----:R-:W-:Y:S04]  /*adb0*/  FFMA R3, R103, R2, -1 ;  /* 0xbf80000067037423 */ /* 0x002fe80000000002 */
[----:B------:R-:W-:Y:S04]  /*adc0*/  FADD.FTZ R3, -R3, -RZ ;  /* 0x800000ff03037221 */ /* 0x000fe80000010100 */
[----:B------:R-:W-:Y:S07]  /*add0*/  FFMA R103, R2, R3, R2 ;  /* 0x0000000302677223 */ /* 0x000fee0000000002 */
.L_x_197:
[----:B------:R-:W-:Y:S05]  /*ade0*/  BSYNC.RECONVERGENT B1 ;  /* 0x0000000000017941 */ /* 0x000fea0003800200 */
.L_x_195:
        /* <DEDUP_REMOVED lines=11> */
.L_x_199:
[----:B------:R-:W1:Y:S02]  /*aea0*/  MUFU.RCP R2, R78 ;  /* 0x0000004e00027308 */ /* 0x000e640000001000 */
[----:B-1----:R-:W-:Y:S04]  /*aeb0*/  FFMA R3, R78, R2, -1 ;  /* 0xbf8000004e037423 */ /* 0x002fe80000000002 */
[----:B------:R-:W-:Y:S04]  /*aec0*/  FADD.FTZ R3, -R3, -RZ ;  /* 0x800000ff03037221 */ /* 0x000fe80000010100 */
[----:B------:R-:W-:Y:S07]  /*aed0*/  FFMA R78, R2, R3, R2 ;  /* 0x00000003024e7223 */ /* 0x000fee0000000002 */
.L_x_200:
[----:B------:R-:W-:Y:S05]  /*aee0*/  BSYNC.RECONVERGENT B1 ;  /* 0x0000000000017941 */ /* 0x000fea0003800200 */
.L_x_198:
        /* <DEDUP_REMOVED lines=11> */
.L_x_202:
[----:B------:R-:W1:Y:S02]  /*afa0*/  MUFU.RCP R2, R104 ;  /* 0x0000006800027308 */ /* 0x000e640000001000 */
[----:B-1----:R-:W-:Y:S04]  /*afb0*/  FFMA R3, R104, R2, -1 ;  /* 0xbf80000068037423 */ /* 0x002fe80000000002 */
[----:B------:R-:W-:Y:S04]  /*afc0*/  FADD.FTZ R3, -R3, -RZ ;  /* 0x800000ff03037221 */ /* 0x000fe80000010100 */
[----:B------:R-:W-:Y:S07]  /*afd0*/  FFMA R104, R2, R3, R2 ;  /* 0x0000000302687223 */ /* 0x000fee0000000002 */
.L_x_203:
[----:B------:R-:W-:Y:S05]  /*afe0*/  BSYNC.RECONVERGENT B1 ;  /* 0x0000000000017941 */ /* 0x000fea0003800200 */
.L_x_201:
        /* <DEDUP_REMOVED lines=11> */
.L_x_205:
[----:B------:R-:W1:Y:S02]  /*b0a0*/  MUFU.RCP R2, R106 ;  /* 0x0000006a00027308 */ /* 0x000e640000001000 */
[----:B-1----:R-:W-:Y:S04]  /*b0b0*/  FFMA R3, R106, R2, -1 ;  /* 0xbf8000006a037423 */ /* 0x002fe80000000002 */
[----:B------:R-:W-:Y:S04]  /*b0c0*/  FADD.FTZ R3, -R3, -RZ ;  /* 0x800000ff03037221 */ /* 0x000fe80000010100 */
[----:B------:R-:W-:Y:S07]  /*b0d0*/  FFMA R106, R2, R3, R2 ;  /* 0x00000003026a7223 */ /* 0x000fee0000000002 */
.L_x_206:
[----:B------:R-:W-:Y:S05]  /*b0e0*/  BSYNC.RECONVERGENT B1 ;  /* 0x0000000000017941 */ /* 0x000fea0003800200 */
.L_x_204:
        /* <DEDUP_REMOVED lines=11> */
.L_x_208:
[----:B------:R-:W1:Y:S02]  /*b1a0*/  MUFU.RCP R2, R79 ;  /* 0x0000004f00027308 */ /* 0x000e640000001000 */
[----:B-1----:R-:W-:Y:S04]  /*b1b0*/  FFMA R3, R79, R2, -1 ;  /* 0xbf8000004f037423 */ /* 0x002fe80000000002 */
[----:B------:R-:W-:Y:S04]  /*b1c0*/  FADD.FTZ R3, -R3, -RZ ;  /* 0x800000ff03037221 */ /* 0x000fe80000010100 */
[----:B------:R-:W-:Y:S07]  /*b1d0*/  FFMA R79, R2, R3, R2 ;  /* 0x00000003024f7223 */ /* 0x000fee0000000002 */
.L_x_209:
[----:B------:R-:W-:Y:S05]  /*b1e0*/  BSYNC.RECONVERGENT B1 ;  /* 0x0000000000017941 */ /* 0x000fea0003800200 */
.L_x_207:
        /* <DEDUP_REMOVED lines=11> */
.L_x_211:
[----:B------:R-:W1:Y:S02]  /*b2a0*/  MUFU.RCP R2, R107 ;  /* 0x0000006b00027308 */ /* 0x000e640000001000 */
[----:B-1----:R-:W-:Y:S04]  /*b2b0*/  FFMA R3, R107, R2, -1 ;  /* 0xbf8000006b037423 */ /* 0x002fe80000000002 */
[----:B------:R-:W-:Y:S04]  /*b2c0*/  FADD.FTZ R3, -R3, -RZ ;  /* 0x800000ff03037221 */ /* 0x000fe80000010100 */
[----:B------:R-:W-:Y:S07]  /*b2d0*/  FFMA R107, R2, R3, R2 ;  /* 0x00000003026b7223 */ /* 0x000fee0000000002 */
.L_x_212:
[----:B------:R-:W-:Y:S05]  /*b2e0*/  BSYNC.RECONVERGENT B1 ;  /* 0x0000000000017941 */ /* 0x000fea0003800200 */
.L_x_210:
        /* <DEDUP_REMOVED lines=11> */
.L_x_214:
[----:B------:R-:W1:Y:S02]  /*b3a0*/  MUFU.RCP R2, R108 ;  /* 0x0000006c00027308 */ /* 0x000e640000001000 */
[----:B-1----:R-:W-:Y:S04]  /*b3b0*/  FFMA R3, R108, R2, -1 ;  /* 0xbf8000006c037423 */ /* 0x002fe80000000002 */
[----:B------:R-:W-:Y:S04]  /*b3c0*/  FADD.FTZ R3, -R3, -RZ ;  /* 0x800000ff03037221 */ /* 0x000fe80000010100 */
[----:B------:R-:W-:Y:S07]  /*b3d0*/  FFMA R108, R2, R3, R2 ;  /* 0x00000003026c7223 */ /* 0x000fee0000000002 */
.L_x_215:
[----:B------:R-:W-:Y:S05]  /*b3e0*/  BSYNC.RECONVERGENT B1 ;  /* 0x0000000000017941 */ /* 0x000fea0003800200 */
.L_x_213:
        /* <DEDUP_REMOVED lines=11> */
.L_x_217:
[----:B------:R-:W1:Y:S02]  /*b4a0*/  MUFU.RCP R2, R109 ;  /* 0x0000006d00027308 */ /* 0x000e640000001000 */
[----:B-1----:R-:W-:Y:S04]  /*b4b0*/  FFMA R3, R109, R2, -1 ;  /* 0xbf8000006d037423 */ /* 0x002fe80000000002 */
[----:B------:R-:W-:Y:S04]  /*b4c0*/  FADD.FTZ R3, -R3, -RZ ;  /* 0x800000ff03037221 */ /* 0x000fe80000010100 */
[----:B------:R-:W-:Y:S07]  /*b4d0*/  FFMA R109, R2, R3, R2 ;  /* 0x00000003026d7223 */ /* 0x000fee0000000002 */
.L_x_218:
[----:B------:R-:W-:Y:S05]  /*b4e0*/  BSYNC.RECONVERGENT B1 ;  /* 0x0000000000017941 */ /* 0x000fea0003800200 */
.L_x_216:
        /* <DEDUP_REMOVED lines=11> */
.L_x_220:
[----:B------:R-:W1:Y:S02]  /*b5a0*/  MUFU.RCP R2, R80 ;  /* 0x0000005000027308 */ /* 0x000e640000001000 */
[----:B-1----:R-:W-:Y:S04]  /*b5b0*/  FFMA R3, R80, R2, -1 ;  /* 0xbf80000050037423 */ /* 0x002fe80000000002 */
[----:B------:R-:W-:Y:S04]  /*b5c0*/  FADD.FTZ R3, -R3, -RZ ;  /* 0x800000ff03037221 */ /* 0x000fe80000010100 */
[----:B------:R-:W-:Y:S07]  /*b5d0*/  FFMA R80, R2, R3, R2 ;  /* 0x0000000302507223 */ /* 0x000fee0000000002 */
.L_x_221:
[----:B------:R-:W-:Y:S05]  /*b5e0*/  BSYNC.RECONVERGENT B1 ;  /* 0x0000000000017941 */ /* 0x000fea0003800200 */
.L_x_219:
        /* <DEDUP_REMOVED lines=11> */
.L_x_223:
[----:B------:R-:W1:Y:S02]  /*b6a0*/  MUFU.RCP R2, R110 ;  /* 0x0000006e00027308 */ /* 0x000e640000001000 */
[----:B-1----:R-:W-:Y:S04]  /*b6b0*/  FFMA R3, R110, R2, -1 ;  /* 0xbf8000006e037423 */ /* 0x002fe80000000002 */
[----:B------:R-:W-:Y:S04]  /*b6c0*/  FADD.FTZ R3, -R3, -RZ ;  /* 0x800000ff03037221 */ /* 0x000fe80000010100 */
[----:B------:R-:W-:Y:S07]  /*b6d0*/  FFMA R110, R2, R3, R2 ;  /* 0x00000003026e7223 */ /* 0x000fee0000000002 */
.L_x_224:
[----:B------:R-:W-:Y:S05]  /*b6e0*/  BSYNC.RECONVERGENT B1 ;  /* 0x0000000000017941 */ /* 0x000fea0003800200 */
.L_x_222:
        /* <DEDUP_REMOVED lines=11> */
.L_x_226:
[----:B------:R-:W1:Y:S02]  /*b7a0*/  MUFU.RCP R2, R111 ;  /* 0x0000006f00027308 */ /* 0x000e640000001000 */
[----:B-1----:R-:W-:Y:S04]  /*b7b0*/  FFMA R3, R111, R2, -1 ;  /* 0xbf8000006f037423 */ /* 0x002fe80000000002 */
[----:B------:R-:W-:Y:S04]  /*b7c0*/  FADD.FTZ R3, -R3, -RZ ;  /* 0x800000ff03037221 */ /* 0x000fe80000010100 */
[----:B------:R-:W-:Y:S07]  /*b7d0*/  FFMA R111, R2, R3, R2 ;  /* 0x00000003026f7223 */ /* 0x000fee0000000002 */
.L_x_227:
[----:B------:R-:W-:Y:S05]  /*b7e0*/  BSYNC.RECONVERGENT B1 ;  /* 0x0000000000017941 */ /* 0x000fea0003800200 */
.L_x_225:
        /* <DEDUP_REMOVED lines=11> */
.L_x_229:
[----:B------:R-:W1:Y:S02]  /*b8a0*/  MUFU.RCP R2, R113 ;  /* 0x0000007100027308 */ /* 0x000e640000001000 */
[----:B-1----:R-:W-:Y:S04]  /*b8b0*/  FFMA R3, R113, R2, -1 ;  /* 0xbf80000071037423 */ /* 0x002fe80000000002 */
[----:B------:R-:W-:Y:S04]  /*b8c0*/  FADD.FTZ R3, -R3, -RZ ;  /* 0x800000ff03037221 */ /* 0x000fe80000010100 */
[----:B------:R-:W-:Y:S07]  /*b8d0*/  FFMA R113, R2, R3, R2 ;  /* 0x0000000302717223 */ /* 0x000fee0000000002 */
.L_x_230:
[----:B------:R-:W-:Y:S05]  /*b8e0*/  BSYNC.RECONVERGENT B1 ;  /* 0x0000000000017941 */ /* 0x000fea0003800200 */
.L_x_228:
        /* <DEDUP_REMOVED lines=11> */
.L_x_232:
[----:B------:R-:W1:Y:S02]  /*b9a0*/  MUFU.RCP R2, R81 ;  /* 0x0000005100027308 */ /* 0x000e640000001000 */
[----:B-1----:R-:W-:Y:S04]  /*b9b0*/  FFMA R3, R81, R2, -1 ;  /* 0xbf80000051037423 */ /* 0x002fe80000000002 */
[----:B------:R-:W-:Y:S04]  /*b9c0*/  FADD.FTZ R3, -R3, -RZ ;  /* 0x800000ff03037221 */ /* 0x000fe80000010100 */
[----:B------:R-:W-:Y:S07]  /*b9d0*/  FFMA R81, R2, R3, R2 ;  /* 0x0000000302517223 */ /* 0x000fee0000000002 */
.L_x_233:
[----:B------:R-:W-:Y:S05]  /*b9e0*/  BSYNC.RECONVERGENT B1 ;  /* 0x0000000000017941 */ /* 0x000fea0003800200 */
.L_x_231:
        /* <DEDUP_REMOVED lines=11> */
.L_x_235:
[----:B------:R-:W1:Y:S02]  /*baa0*/  MUFU.RCP R2, R114 ;  /* 0x0000007200027308 */ /* 0x000e640000001000 */
[----:B-1----:R-:W-:Y:S04]  /*bab0*/  FFMA R3, R114, R2, -1 ;  /* 0xbf80000072037423 */ /* 0x002fe80000000002 */
[----:B------:R-:W-:Y:S04]  /*bac0*/  FADD.FTZ R3, -R3, -RZ ;  /* 0x800000ff03037221 */ /* 0x000fe80000010100 */
[----:B------:R-:W-:Y:S07]  /*bad0*/  FFMA R114, R2, R3, R2 ;  /* 0x0000000302727223 */ /* 0x000fee0000000002 */
.L_x_236:
[----:B------:R-:W-:Y:S05]  /*bae0*/  BSYNC.RECONVERGENT B1 ;  /* 0x0000000000017941 */ /* 0x000fea0003800200 */
.L_x_234:
        /* <DEDUP_REMOVED lines=11> */
.L_x_238:
[----:B------:R-:W1:Y:S02]  /*bba0*/  MUFU.RCP R2, R115 ;  /* 0x0000007300027308 */ /* 0x000e640000001000 */
[----:B-1----:R-:W-:Y:S04]  /*bbb0*/  FFMA R3, R115, R2, -1 ;  /* 0xbf80000073037423 */ /* 0x002fe80000000002 */
[----:B------:R-:W-:Y:S04]  /*bbc0*/  FADD.FTZ R3, -R3, -RZ ;  /* 0x800000ff03037221 */ /* 0x000fe80000010100 */
[----:B------:R-:W-:Y:S07]  /*bbd0*/  FFMA R115, R2, R3, R2 ;  /* 0x0000000302737223 */ /* 0x000fee0000000002 */
.L_x_239:
[----:B------:R-:W-:Y:S05]  /*bbe0*/  BSYNC.RECONVERGENT B1 ;  /* 0x0000000000017941 */ /* 0x000fea0003800200 */
.L_x_237:
        /* <DEDUP_REMOVED lines=11> */
.L_x_241:
[----:B------:R-:W1:Y:S02]  /*bca0*/  MUFU.RCP R2, R82 ;  /* 0x0000005200027308 */ /* 0x000e640000001000 */
[----:B-1----:R-:W-:Y:S04]  /*bcb0*/  FFMA R3, R82, R2, -1 ;  /* 0xbf80000052037423 */ /* 0x002fe80000000002 */
[----:B------:R-:W-:Y:S04]  /*bcc0*/  FADD.FTZ R3, -R3, -RZ ;  /* 0x800000ff03037221 */ /* 0x000fe80000010100 */
[----:B------:R-:W-:Y:S07]  /*bcd0*/  FFMA R82, R2, R3, R2 ;  /* 0x0000000302527223 */ /* 0x000fee0000000002 */
.L_x_242:
[----:B------:R-:W-:Y:S05]  /*bce0*/  BSYNC.RECONVERGENT B1 ;  /* 0x0000000000017941 */ /* 0x000fea0003800200 */
.L_x_240:
        /* <DEDUP_REMOVED lines=11> */
.L_x_244:
[----:B------:R-:W1:Y:S02]  /*bda0*/  MUFU.RCP R2, R116 ;  /* 0x0000007400027308 */ /* 0x000e640000001000 */
[----:B-1----:R-:W-:Y:S04]  /*bdb0*/  FFMA R3, R116, R2, -1 ;  /* 0xbf80000074037423 */ /* 0x002fe80000000002 */
[----:B------:R-:W-:Y:S04]  /*bdc0*/  FADD.FTZ R3, -R3, -RZ ;  /* 0x800000ff03037221 */ /* 0x000fe80000010100 */
[----:B------:R-:W-:Y:S07]  /*bdd0*/  FFMA R116, R2, R3, R2 ;  /* 0x0000000302747223 */ /* 0x000fee0000000002 */
.L_x_245:
[----:B------:R-:W-:Y:S05]  /*bde0*/  BSYNC.RECONVERGENT B1 ;  /* 0x0000000000017941 */ /* 0x000fea0003800200 */
.L_x_243:
        /* <DEDUP_REMOVED lines=11> */
.L_x_247:
[----:B------:R-:W1:Y:S02]  /*bea0*/  MUFU.RCP R2, R117 ;  /* 0x0000007500027308 */ /* 0x000e640000001000 */
[----:B-1----:R-:W-:Y:S04]  /*beb0*/  FFMA R3, R117, R2, -1 ;  /* 0xbf80000075037423 */ /* 0x002fe80000000002 */
[----:B------:R-:W-:Y:S04]  /*bec0*/  FADD.FTZ R3, -R3, -RZ ;  /* 0x800000ff03037221 */ /* 0x000fe80000010100 */
[----:B------:R-:W-:Y:S07]  /*bed0*/  FFMA R117, R2, R3, R2 ;  /* 0x0000000302757223 */ /* 0x000fee0000000002 */
.L_x_248:
[----:B------:R-:W-:Y:S05]  /*bee0*/  BSYNC.RECONVERGENT B1 ;  /* 0x0000000000017941 */ /* 0x000fea0003800200 */
.L_x_246:
        /* <DEDUP_REMOVED lines=11> */
.L_x_250:
[----:B------:R-:W1:Y:S02]  /*bfa0*/  MUFU.RCP R2, R83 ;  /* 0x0000005300027308 */ /* 0x000e640000001000 */
[----:B-1----:R-:W-:Y:S04]  /*bfb0*/  FFMA R3, R83, R2, -1 ;  /* 0xbf80000053037423 */ /* 0x002fe80000000002 */
[----:B------:R-:W-:Y:S04]  /*bfc0*/  FADD.FTZ R3, -R3, -RZ ;  /* 0x800000ff03037221 */ /* 0x000fe80000010100 */
[----:B------:R-:W-:Y:S07]  /*bfd0*/  FFMA R83, R2, R3, R2 ;  /* 0x0000000302537223 */ /* 0x000fee0000000002 */
.L_x_251:
[----:B------:R-:W-:Y:S05]  /*bfe0*/  BSYNC.RECONVERGENT B1 ;  /* 0x0000000000017941 */ /* 0x000fea0003800200 */
.L_x_249:
        /* <DEDUP_REMOVED lines=11> */
.L_x_253:
[----:B------:R-:W1:Y:S02]  /*c0a0*/  MUFU.RCP R2, R118 ;  /* 0x0000007600027308 */ /* 0x000e640000001000 */
[----:B-1----:R-:W-:Y:S04]  /*c0b0*/  FFMA R3, R118, R2, -1 ;  /* 0xbf80000076037423 */ /* 0x002fe80000000002 */
[----:B------:R-:W-:Y:S04]  /*c0c0*/  FADD.FTZ R3, -R3, -RZ ;  /* 0x800000ff03037221 */ /* 0x000fe80000010100 */
[----:B------:R-:W-:Y:S07]  /*c0d0*/  FFMA R118, R2, R3, R2 ;  /* 0x0000000302767223 */ /* 0x000fee0000000002 */
.L_x_254:
[----:B------:R-:W-:Y:S05]  /*c0e0*/  BSYNC.RECONVERGENT B1 ;  /* 0x0000000000017941 */ /* 0x000fea0003800200 */
.L_x_252:
        /* <DEDUP_REMOVED lines=11> */
.L_x_256:
[----:B------:R-:W1:Y:S02]  /*c1a0*/  MUFU.RCP R2, R119 ;  /* 0x0000007700027308 */ /* 0x000e640000001000 */
[----:B-1----:R-:W-:Y:S04]  /*c1b0*/  FFMA R3, R119, R2, -1 ;  /* 0xbf80000077037423 */ /* 0x002fe80000000002 */
[----:B------:R-:W-:Y:S04]  /*c1c0*/  FADD.FTZ R3, -R3, -RZ ;  /* 0x800000ff03037221 */ /* 0x000fe80000010100 */
[----:B------:R-:W-:Y:S07]  /*c1d0*/  FFMA R119, R2, R3, R2 ;  /* 0x0000000302777223 */ /* 0x000fee0000000002 */
.L_x_257:
[----:B------:R-:W-:Y:S05]  /*c1e0*/  BSYNC.RECONVERGENT B1 ;  /* 0x0000000000017941 */ /* 0x000fea0003800200 */
.L_x_255:
        /* <DEDUP_REMOVED lines=11> */
.L_x_259:
[----:B------:R-:W1:Y:S02]  /*c2a0*/  MUFU.RCP R2, R120 ;  /* 0x0000007800027308 */ /* 0x000e640000001000 */
[----:B-1----:R-:W-:Y:S04]  /*c2b0*/  FFMA R3, R120, R2, -1 ;  /* 0xbf80000078037423 */ /* 0x002fe80000000002 */
[----:B------:R-:W-:Y:S04]  /*c2c0*/  FADD.FTZ R3, -R3, -RZ ;  /* 0x800000ff03037221 */ /* 0x000fe80000010100 */
[----:B------:R-:W-:Y:S07]  /*c2d0*/  FFMA R120, R2, R3, R2 ;  /* 0x0000000302787223 */ /* 0x000fee0000000002 */
.L_x_260:
[----:B------:R-:W-:Y:S05]  /*c2e0*/  BSYNC.RECONVERGENT B1 ;  /* 0x0000000000017941 */ /* 0x000fea0003800200 */
.L_x_258:
        /* <DEDUP_REMOVED lines=11> */
.L_x_262:
[----:B------:R-:W1:Y:S02]  /*c3a0*/  MUFU.RCP R2, R121 ;  /* 0x0000007900027308 */ /* 0x000e640000001000 */
[----:B-1----:R-:W-:Y:S04]  /*c3b0*/  FFMA R3, R121, R2, -1 ;  /* 0xbf80000079037423 */ /* 0x002fe80000000002 */
[----:B------:R-:W-:Y:S04]  /*c3c0*/  FADD.FTZ R3, -R3, -RZ ;  /* 0x800000ff03037221 */ /* 0x000fe80000010100 */
[----:B------:R-:W-:Y:S07]  /*c3d0*/  FFMA R121, R2, R3, R2 ;  /* 0x0000000302797223 */ /* 0x000fee0000000002 */
.L_x_263:
[----:B------:R-:W-:Y:S05]  /*c3e0*/  BSYNC.RECONVERGENT B1 ;  /* 0x0000000000017941 */ /* 0x000fea0003800200 */
.L_x_261:
        /* <DEDUP_REMOVED lines=11> */
.L_x_265:
[----:B------:R-:W1:Y:S02]  /*c4a0*/  MUFU.RCP R2, R122 ;  /* 0x0000007a00027308 */ /* 0x000e640000001000 */
[----:B-1----:R-:W-:Y:S04]  /*c4b0*/  FFMA R3, R122, R2, -1 ;  /* 0xbf8000007a037423 */ /* 0x002fe80000000002 */
[----:B------:R-:W-:Y:S04]  /*c4c0*/  FADD.FTZ R3, -R3, -RZ ;  /* 0x800000ff03037221 */ /* 0x000fe80000010100 */
[----:B------:R-:W-:Y:S07]  /*c4d0*/  FFMA R122, R2, R3, R2 ;  /* 0x00000003027a7223 */ /* 0x000fee0000000002 */
.L_x_266:
[----:B------:R-:W-:Y:S05]  /*c4e0*/  BSYNC.RECONVERGENT B1 ;  /* 0x0000000000017941 */ /* 0x000fea0003800200 */
.L_x_264:
        /* <DEDUP_REMOVED lines=11> */
.L_x_268:
[----:B------:R-:W1:Y:S02]  /*c5a0*/  MUFU.RCP R2, R123 ;  /* 0x0000007b00027308 */ /* 0x000e640000001000 */
[----:B-1----:R-:W-:Y:S04]  /*c5b0*/  FFMA R3, R123, R2, -1 ;  /* 0xbf8000007b037423 */ /* 0x002fe80000000002 */
[----:B------:R-:W-:Y:S04]  /*c5c0*/  FADD.FTZ R3, -R3, -RZ ;  /* 0x800000ff03037221 */ /* 0x000fe80000010100 */
[----:B------:R-:W-:Y:S07]  /*c5d0*/  FFMA R123, R2, R3, R2 ;  /* 0x00000003027b7223 */ /* 0x000fee0000000002 */
.L_x_269:
[----:B------:R-:W-:Y:S05]  /*c5e0*/  BSYNC.RECONVERGENT B1 ;  /* 0x0000000000017941 */ /* 0x000fea0003800200 */
.L_x_267:
        /* <DEDUP_REMOVED lines=11> */
.L_x_271:
[----:B------:R-:W1:Y:S02]  /*c6a0*/  MUFU.RCP R2, R125 ;  /* 0x0000007d00027308 */ /* 0x000e640000001000 */
[----:B-1----:R-:W-:Y:S04]  /*c6b0*/  FFMA R3, R125, R2, -1 ;  /* 0xbf8000007d037423 */ /* 0x002fe80000000002 */
[----:B------:R-:W-:Y:S04]  /*c6c0*/  FADD.FTZ R3, -R3, -RZ ;  /* 0x800000ff03037221 */ /* 0x000fe80000010100 */
[----:B------:R-:W-:Y:S07]  /*c6d0*/  FFMA R125, R2, R3, R2 ;  /* 0x00000003027d7223 */ /* 0x000fee0000000002 */
.L_x_272:
[----:B------:R-:W-:Y:S05]  /*c6e0*/  BSYNC.RECONVERGENT B1 ;  /* 0x0000000000017941 */ /* 0x000fea0003800200 */
.L_x_270:
        /* <DEDUP_REMOVED lines=11> */
.L_x_274:
[----:B------:R-:W1:Y:S02]  /*c7a0*/  MUFU.RCP R2, R126 ;  /* 0x0000007e00027308 */ /* 0x000e640000001000 */
[----:B-1----:R-:W-:Y:S04]  /*c7b0*/  FFMA R3, R126, R2, -1 ;  /* 0xbf8000007e037423 */ /* 0x002fe80000000002 */
[----:B------:R-:W-:Y:S04]  /*c7c0*/  FADD.FTZ R3, -R3, -RZ ;  /* 0x800000ff03037221 */ /* 0x000fe80000010100 */
[----:B------:R-:W-:Y:S07]  /*c7d0*/  FFMA R126, R2, R3, R2 ;  /* 0x00000003027e7223 */ /* 0x000fee0000000002 */
.L_x_275:
[----:B------:R-:W-:Y:S05]  /*c7e0*/  BSYNC.RECONVERGENT B1 ;  /* 0x0000000000017941 */ /* 0x000fea0003800200 */
.L_x_273:
        /* <DEDUP_REMOVED lines=11> */
.L_x_277:
[----:B------:R-:W1:Y:S02]  /*c8a0*/  MUFU.RCP R2, R97 ;  /* 0x0000006100027308 */ /* 0x000e640000001000 */
[----:B-1----:R-:W-:Y:S04]  /*c8b0*/  FFMA R3, R97, R2, -1 ;  /* 0xbf80000061037423 */ /* 0x002fe80000000002 */
[----:B------:R-:W-:Y:S04]  /*c8c0*/  FADD.FTZ R3, -R3, -RZ ;  /* 0x800000ff03037221 */ /* 0x000fe80000010100 */
[----:B------:R-:W-:Y:S07]  /*c8d0*/  FFMA R97, R2, R3, R2 ;  /* 0x0000000302617223 */ /* 0x000fee0000000002 */
.L_x_278:
[----:B------:R-:W-:Y:S05]  /*c8e0*/  BSYNC.RECONVERGENT B1 ;  /* 0x0000000000017941 */ /* 0x000fea0003800200 */
.L_x_276:
        /* <DEDUP_REMOVED lines=11> */
.L_x_280:
[----:B------:R-:W1:Y:S02]  /*c9a0*/  MUFU.RCP R2, R112 ;  /* 0x0000007000027308 */ /* 0x000e640000001000 */
[----:B-1----:R-:W-:Y:S04]  /*c9b0*/  FFMA R3, R112, R2, -1 ;  /* 0xbf80000070037423 */ /* 0x002fe80000000002 */
[----:B------:R-:W-:Y:S04]  /*c9c0*/  FADD.FTZ R3, -R3, -RZ ;  /* 0x800000ff03037221 */ /* 0x000fe80000010100 */
[----:B------:R-:W-:Y:S07]  /*c9d0*/  FFMA R112, R2, R3, R2 ;  /* 0x0000000302707223 */ /* 0x000fee0000000002 */
.L_x_281:
[----:B------:R-:W-:Y:S05]  /*c9e0*/  BSYNC.RECONVERGENT B1 ;  /* 0x0000000000017941 */ /* 0x000fea0003800200 */
.L_x_279:
        /* <DEDUP_REMOVED lines=11> */
.L_x_283:
[----:B------:R-:W1:Y:S02]  /*caa0*/  MUFU.RCP R2, R124 ;  /* 0x0000007c00027308 */ /* 0x000e640000001000 */
[----:B-1----:R-:W-:Y:S04]  /*cab0*/  FFMA R3, R124, R2, -1 ;  /* 0xbf8000007c037423 */ /* 0x002fe80000000002 */
[----:B------:R-:W-:Y:S04]  /*cac0*/  FADD.FTZ R3, -R3, -RZ ;  /* 0x800000ff03037221 */ /* 0x000fe80000010100 */
[----:B------:R-:W-:Y:S07]  /*cad0*/  FFMA R124, R2, R3, R2 ;  /* 0x00000003027c7223 */ /* 0x000fee0000000002 */
.L_x_284:
[----:B------:R-:W-:Y:S05]  /*cae0*/  BSYNC.RECONVERGENT B1 ;  /* 0x0000000000017941 */ /* 0x000fea0003800200 */
.L_x_282:
        /* <DEDUP_REMOVED lines=11> */
.L_x_286:
[----:B------:R-:W1:Y:S02]  /*cba0*/  MUFU.RCP R2, R127 ;  /* 0x0000007f00027308 */ /* 0x000e640000001000 */
[----:B-1----:R-:W-:Y:S04]  /*cbb0*/  FFMA R3, R127, R2, -1 ;  /* 0xbf8000007f037423 */ /* 0x002fe80000000002 */
[----:B------:R-:W-:Y:S04]  /*cbc0*/  FADD.FTZ R3, -R3, -RZ ;  /* 0x800000ff03037221 */ /* 0x000fe80000010100 */
[----:B------:R-:W-:Y:S07]  /*cbd0*/  FFMA R127, R2, R3, R2 ;  /* 0x00000003027f7223 */ /* 0x000fee0000000002 */
.L_x_287:
[----:B------:R-:W-:Y:S05]  /*cbe0*/  BSYNC.RECONVERGENT B1 ;  /* 0x0000000000017941 */ /* 0x000fea0003800200 */
.L_x_285:
        /* <DEDUP_REMOVED lines=11> */
.L_x_289:
[----:B------:R-:W1:Y:S02]  /*cca0*/  MUFU.RCP R2, R128 ;  /* 0x0000008000027308 */ /* 0x000e640000001000 */
[----:B-1----:R-:W-:Y:S04]  /*ccb0*/  FFMA R3, R128, R2, -1 ;  /* 0xbf80000080037423 */ /* 0x002fe80000000002 */
[----:B------:R-:W-:Y:S04]  /*ccc0*/  FADD.FTZ R3, -R3, -RZ ;  /* 0x800000ff03037221 */ /* 0x000fe80000010100 */
[----:B------:R-:W-:Y:S07]  /*ccd0*/  FFMA R2, R2, R3, R2 ;  /* 0x0000000302027223 */ /* 0x000fee0000000002 */
.L_x_290:
[----:B------:R-:W-:Y:S05]  /*cce0*/  BSYNC.RECONVERGENT B1 ;  /* 0x0000000000017941 */ /* 0x000fea0003800200 */
.L_x_288:
[----:B------:R-:W2:Y:S01]  /*ccf0*/  LDL R143, [R1+0x28] ;  /* 0x00002800018f7983 */ /* 0x000ea20000100800 */
[----:B------:R-:W-:Y:S01]  /*cd00*/  FMUL R132, R10, R86 ;  /* 0x000000560a847220 */ /* 0x000fe20000400000 */
[----:B------:R-:W-:Y:S01]  /*cd10*/  FMUL R140, R0, R129 ;  /* 0x00000081008c7220 */ /* 0x000fe20000400000 */
[----:B------:R-:W-:Y:S02]  /*cd20*/  FMUL R86, R27, R95 ;  /* 0x0000005f1b567220 */ /* 0x000fe40000400000 */
[----:B------:R-:W3:Y:S01]  /*cd30*/  LDL R141, [R1+0x10] ;  /* 0x00001000018d7983 */ /* 0x000ee20000100800 */
[----:B------:R-:W-:Y:S01]  /*cd40*/  FMUL R27, R46, R115 ;  /* 0x000000732e1b7220 */ /* 0x000fe20000400000 */
[----:B------:R-:W-:Y:S01]  /*cd50*/  FMUL R0, R51, R82 ;  /* 0x0000005233007220 */ /* 0x000fe20000400000 */
[----:B------:R-:W-:Y:S01]  /*cd60*/  FMUL R3, R67, R2 ;  /* 0x0000000243037220 */ /* 0x000fe20000400000 */
[----:B------:R-:W1:Y:S01]  /*cd70*/  S2R R142, SR_TID.X ;  /* 0x00000000008e7919 */ /* 0x000e620000002100 */
[----:B------:R-:W-:Y:S02]  /*cd80*/  HFMA2 R2, -RZ, RZ, 0, 9.5367431640625e-07 ;  /* 0x00000010ff027431 */ /* 0x000fe400000001ff */
[----:B------:R-:W-:Y:S01]  /*cd90*/  FMUL R134, R6, R69 ;  /* 0x0000004506867220 */ /* 0x000fe20000400000 */
[----:B------:R-:W-:Y:S01]  /*cda0*/  F2FP.F16.F32.PACK_AB R27, R0, R27 ;  /* 0x0000001b001b723e */ /* 0x000fe200000000ff */
[----:B------:R-:W-:Y:S01]  /*cdb0*/  FMUL R6, R13, R88 ;  /* 0x000000580d067220 */ /* 0x000fe20000400000 */
[----:B------:R-:W-:Y:S01]  /*cdc0*/  MOV R0, UR54 ;  /* 0x0000003600007c02 */ /* 0x000fe20008000f00 */
[----:B------:R-:W-:Y:S01]  /*cdd0*/  FMUL R129, R16, R73 ;  /* 0x0000004910817220 */ /* 0x000fe20000400000 */
[----:B------:R-:W-:Y:S01]  /*cde0*/  FMUL R16, R56, R123 ;  /* 0x0000007b38107220 */ /* 0x000fe20000400000 */
[----:B------:R-:W-:Y:S01]  /*cdf0*/  FMUL R13, R57, R125 ;  /* 0x0000007d390d7220 */ /* 0x000fe20000400000 */
[----:B------:R-:W-:Y:S01]  /*ce00*/  FMUL R139, R174, R64 ;  /* 0x00000040ae8b7220 */ /* 0x000fe20000400000 */
[----:B------:R-:W-:Y:S01]  /*ce10*/  FMUL R138, R175, R84 ;  /* 0x00000054af8a7220 */ /* 0x000fe20000400000 */
[----:B------:R-:W-:Y:S01]  /*ce20*/  FMUL R137, R7, R65 ;  /* 0x0000004107897220 */ /* 0x000fe20000400000 */
[----:B------:R-:W-:Y:S01]  /*ce30*/  FMUL R136, R4, R66 ;  /* 0x0000004204887220 */ /* 0x000fe20000400000 */
[----:B------:R-:W-:Y:S01]  /*ce40*/  F2FP.F16.F32.PACK_AB R16, R13, R16 ;  /* 0x000000100d10723e */ /* 0x000fe200000000ff */
[----:B------:R-:W-:Y:S01]  /*ce50*/  FMUL R135, R5, R68 ;  /* 0x0000004405877220 */ /* 0x000fe20000400000 */
[----:B------:R-:W-:Y:S01]  /*ce60*/  FMUL R11, R11, R70 ;  /* 0x000000460b0b7220 */ /* 0x000fe20000400000 */
[----:B------:R-:W-:Y:S01]  /*ce70*/  FMUL R128, R17, R91 ;  /* 0x0000005b11807220 */ /* 0x000fe20000400000 */
[----:B------:R-:W-:Y:S01]  /*ce80*/  FMUL R91, R18, R92 ;  /* 0x0000005c125b7220 */ /* 0x000fe20000400000 */
[----:B------:R-:W-:Y:S01]  /*ce90*/  FMUL R131, R12, R72 ;  /* 0x000000480c837220 */ /* 0x000fe20000400000 */
[----:B------:R-:W-:Y:S01]  /*cea0*/  F2FP.F16.F32.PACK_AB R10, R135, R136 ;  /* 0x00000088870a723e */ /* 0x000fe200000000ff */
[----:B------:R-:W-:Y:S01]  /*ceb0*/  FMUL R130, R14, R89 ;  /* 0x000000590e827220 */ /* 0x000fe20000400000 */
[----:B------:R-:W-:Y:S01]  /*cec0*/  F2FP.F16.F32.PACK_AB R11, R11, R134 ;  /* 0x000000860b0b723e */ /* 0x000fe200000000ff */
[----:B------:R-:W-:Y:S01]  /*ced0*/  FMUL R18, R58, R126 ;  /* 0x0000007e3a127220 */ /* 0x000fe20000400000 */
[----:B------:R-:W-:Y:S01]  /*cee0*/  F2FP.F16.F32.PACK_AB R6, R6, R131 ;  /* 0x000000830606723e */ /* 0x000fe200000000ff */
        /* <DEDUP_REMOVED lines=8> */
[----:B-1----:R-:W-:Y:S01]  /*cf70*/  LOP3.LUT R142, R142, 0x1, RZ, 0xc0, !PT ;  /* 0x000000018e8e7812 */ /* 0x002fe200078ec0ff */
[----:B------:R-:W-:Y:S01]  /*cf80*/  FMUL R7, R19, R90 ;  /* 0x0000005a13077220 */ /* 0x000fe20000400000 */
[----:B------:R-:W-:Y:S01]  /*cf90*/  F2FP.F16.F32.PACK_AB R17, R17, R18 ;  /* 0x000000121111723e */ /* 0x000fe200000000ff */
[----:B------:R-:W-:Y:S01]  /*cfa0*/  FMUL R90, R23, R74 ;  /* 0x0000004a175a7220 */ /* 0x000fe20000400000 */
[----:B------:R-:W-:Y:S01]  /*cfb0*/  ISETP.NE.U32.AND P0, PT, R142, 0x1, PT ;  /* 0x000000018e00780c */ /* 0x000fe20003f05070 */
[----:B------:R-:W-:Y:S01]  /*cfc0*/  FMUL R23, R54, R121 ;  /* 0x0000007936177220 */ /* 0x000fe20000400000 */
[----:B------:R-:W-:Y:S01]  /*cfd0*/  F2FP.F16.F32.PACK_AB R18, R12, R14 ;  /* 0x0000000e0c12723e */ /* 0x000fe200000000ff */
[----:B------:R-:W-:Y:S01]  /*cfe0*/  FMUL R19, R59, R122 ;  /* 0x0000007a3b137220 */ /* 0x000fe20000400000 */
[----:B------:R-:W-:Y:S01]  /*cff0*/  SEL R13, R2, 0xfffffff0, P0 ;  /* 0xfffffff0020d7807 */ /* 0x000fe20000000000 */
[----:B------:R-:W-:Y:S01]  /*d000*/  FMUL R15, R62, R127 ;  /* 0x0000007f3e0f7220 */ /* 0x000fe20000400000 */
[----:B------:R-:W-:Y:S01]  /*d010*/  F2FP.F16.F32.PACK_AB R4, R4, R133 ;  /* 0x000000850404723e */ /* 0x000fe200000000ff */
        /* <DEDUP_REMOVED lines=47> */
[----:B------:R-:W-:Y:S01]  /*d310*/  F2FP.F16.F32.PACK_AB R24, R24, R65 ;  /* 0x000000411818723e */ /* 0x000fe200000000ff */
[----:B------:R-:W-:Y:S05]  /*d320*/  WARPSYNC.ALL ;  /* 0x0000000000007948 */ /* 0x000fea0003800000 */
[----:B------:R-:W-:Y:S01]  /*d330*/  F2FP.F16.F32.PACK_AB R25, R25, R64 ;  /* 0x000000401919723e */ /* 0x000fe200000000ff */
[----:B------:R-:W-:Y:S01]  /*d340*/  BSSY.RECONVERGENT B0, `(.L_x_291) ;  /* 0x0000034000007945 */ /* 0x000fe20003800200 */
[----:B------:R-:W-:Y:S02]  /*d350*/  F2FP.F16.F32.PACK_AB R26, R26, R43 ;  /* 0x0000002b1a1a723e */ /* 0x000fe400000000ff */
[----:B------:R-:W-:Y:S02]  /*d360*/  F2FP.F16.F32.PACK_AB R20, R20, R42 ;  /* 0x0000002a1414723e */ /* 0x000fe400000000ff */
[----:B------:R-:W-:Y:S02]  /*d370*/  F2FP.F16.F32.PACK_AB R21, R21, R41 ;  /* 0x000000291515723e */ /* 0x000fe400000000ff */
[----:B------:R-:W-:Y:S02]  /*d380*/  F2FP.F16.F32.PACK_AB R22, R22, R40 ;  /* 0x000000281616723e */ /* 0x000fe400000000ff */
[----:B--2---:R-:W-:Y:S04]  /*d390*/  LEA R0, R0, R143, 0xd ;  /* 0x0000008f00007211 */ /* 0x004fe800078e68ff */
[----:B------:R-:W-:Y:S04]  /*d3a0*/  LEA R0, R0, UR42, 0x1 ;  /* 0x0000002a00007c11 */ /* 0x000fe8000f8e08ff */
[-C--:B------:R-:W-:Y:S01]  /*d3b0*/  IADD3 R14, PT, PT, R13, R0.reuse, RZ ;  /* 0x000000000d0e7210 */ /* 0x080fe20007ffe0ff */
[----:B------:R-:W-:Y:S01]  /*d3c0*/  STS.128 [R0+0x400], R8 ;  /* 0x0004000800007388 */ /* 0x000fe20000000c00 */
[C---:B---3--:R-:W-:Y:S02]  /*d3d0*/  LEA R3, R141.reuse, R0, 0x4 ;  /* 0x000000008d037211 */ /* 0x048fe400078e20ff */
[----:B------:R-:W-:Y:S02]  /*d3e0*/  IADD3 R2, PT, PT, R0, 0x400, RZ ;  /* 0x0000040000027810 */ /* 0x000fe40007ffe0ff */
[----:B------:R1:W-:Y:S02]  /*d3f0*/  STS.128 [R14+0x400], R4 ;  /* 0x000400040e007388 */ /* 0x0003e40000000c00 */
[C---:B------:R-:W-:Y:S03]  /*d400*/  LEA R12, R252.reuse, R2, 0x4 ;  /* 0x00000002fc0c7211 */ /* 0x040fe600078e20ff */
[----:B------:R2:W-:Y:S01]  /*d410*/  STS.128 [R3+0x400], R36 ;  /* 0x0004002403007388 */ /* 0x0005e20000000c00 */
[----:B------:R-:W-:Y:S02]  /*d420*/  LEA R2, R141, R12, 0x4 ;  /* 0x0000000c8d027211 */ /* 0x000fe400078e20ff */
[----:B------:R-:W3:Y:S01]  /*d430*/  S2R R141, SR_TID.X ;  /* 0x00000000008d7919 */ /* 0x000ee20000002100 */
[C---:B-1----:R-:W-:Y:S02]  /*d440*/  IADD3 R6, PT, PT, R13.reuse, R3, RZ ;  /* 0x000000030d067210 */ /* 0x042fe40007ffe0ff */
[----:B------:R-:W-:Y:S02]  /*d450*/  LEA R5, R252, R0, 0x4 ;  /* 0x00000000fc057211 */ /* 0x000fe400078e20ff */
[C---:B------:R-:W-:Y:S01]  /*d460*/  IADD3 R4, PT, PT, R13.reuse, R12, RZ ;  /* 0x0000000c0d047210 */ /* 0x040fe20007ffe0ff */
[----:B------:R2:W-:Y:S01]  /*d470*/  STS.128 [R6+0x400], R32 ;  /* 0x0004002006007388 */ /* 0x0005e20000000c00 */
[----:B------:R-:W-:Y:S04]  /*d480*/  IADD3 R0, PT, PT, R13, R2, RZ ;  /* 0x000000020d007210 */ /* 0x000fe80007ffe0ff */
[----:B------:R2:W-:Y:S01]  /*d490*/  STS.128 [R5+0x400], R28 ;  /* 0x0004001c05007388 */ /* 0x0005e20000000c00 */
[----:B---3--:R-:W-:Y:S04]  /*d4a0*/  LOP3.LUT R141, R141, 0x60, RZ, 0xc0, !PT ;  /* 0x000000608d8d7812 */ /* 0x008fe800078ec0ff */
[----:B------:R2:W-:Y:S01]  /*d4b0*/  STS.128 [R4], R24 ;  /* 0x0000001804007388 */ /* 0x0005e20000000c00 */
[----:B------:R-:W-:Y:S04]  /*d4c0*/  ISETP.NE.AND P0, PT, R141, RZ, PT ;  /* 0x000000ff8d00720c */ /* 0x000fe80003f05270 */
[----:B------:R2:W-:Y:S05]  /*d4d0*/  STS.128 [R2], R20 ;  /* 0x0000001402007388 */ /* 0x0005ea0000000c00 */
[----:B------:R2:W-:Y:S01]  /*d4e0*/  STS.128 [R0], R16 ;  /* 0x0000001000007388 */ /* 0x0005e20000000c00 */
[----:B------:R-:W-:Y:S01]  /*d4f0*/  @!PT LDS RZ, [RZ] ;  /* 0x00000000fffff984 */ /* 0x000fe20000000800 */
[----:B------:R-:W-:Y:S01]  /*d500*/  @!PT LDS RZ, [RZ] ;  /* 0x00000000fffff984 */ /* 0x000fe20000000800 */
[----:B------:R-:W-:Y:S01]  /*d510*/  @!PT LDS RZ, [RZ] ;  /* 0x00000000fffff984 */ /* 0x000fe20000000800 */
[----:B------:R-:W-:Y:S01]  /*d520*/  @!PT LDS RZ, [RZ] ;  /* 0x00000000fffff984 */ /* 0x000fe20000000800 */
[----:B------:R1:W-:Y:S06]  /*d530*/  MEMBAR.ALL.CTA ;  /* 0x0000000000007992 */ /* 0x0003ec0000008000 */
[----:B-1----:R-:W1:Y:S02]  /*d540*/  FENCE.VIEW.ASYNC.S ;  /* 0x00000000000073c6 */ /* 0x002e640000000000 */
[----:B-1----:R-:W-:Y:S06]  /*d550*/  BAR.SYNC.DEFER_BLOCKING 0x1, 0x80 ;  /* 0x0042000000007b1d */ /* 0x002fec0000010000 */
[----:B------:R-:W-:Y:S05]  /*d560*/  @P0 BRA `(.L_x_292) ;  /* 0x0000000000440947 */ /* 0x000fea0003800000 */
[----:B------:R-:W-:Y:S01]  /*d570*/  UIADD3 UR8, UP0, UPT, UR58, 0x680, URZ ;  /* 0x000006803a087890 */ /* 0x000fe2000ff1e0ff */
[----:B------:R-:W3:Y:S01]  /*d580*/  LDL R41, [R1+0x2c] ;  /* 0x00002c0001297983 */ /* 0x000ee20000100800 */
[----:B------:R-:W-:Y:S01]  /*d590*/  ULEA UR4, UR54, UR42, 0xe ;  /* 0x0000002a36047291 */ /* 0x000fe2000f8e70ff */
[----:B------:R-:W-:Y:S01]  /*d5a0*/  PLOP3.LUT P0, PT, PT, PT, PT, 0x80, 0x8 ;  /* 0x000000000008781c */ /* 0x000fe20003f0f070 */
[----:B------:R-:W-:Y:S01]  /*d5b0*/  UIADD3.X UR9, UPT, UPT, URZ, UR59, URZ, UP0, !UPT ;  /* 0x0000003bff097290 */ /* 0x000fe200087fe4ff */
[----:B------:R-:W2:Y:S01]  /*d5c0*/  LDL R40, [R1+0x34] ;  /* 0x0000340001287983 */ /* 0x000ea20000100800 */
[----:B------:R-:W-:Y:S01]  /*d5d0*/  UIADD3 UR4, UPT, UPT, UR4, 0x400, URZ ;  /* 0x0000040004047890 */ /* 0x000fe2000fffe0ff */
[----:B---3--:R-:W-:Y:S01]  /*d5e0*/  R2UR UR6, R41 ;  /* 0x00000000290672ca */ /* 0x008fe200000e0000 */
[----:B--2---:R-:W-:Y:S11]  /*d5f0*/  IMAD.IADD R0, R40, 0x1, R171 ;  /* 0x0000000128007824 */ /* 0x004ff600078e02ab */
[----:B------:R-:W-:Y:S03]  /*d600*/  @!UPT UIADD3 URZ, UPT, UPT, URZ, URZ, URZ ;  /* 0x000000fffffff290 */ /* 0x000fe6000fffe0ff */
.L_x_293:
[----:B------:R-:W-:Y:S02]  /*d610*/  PLOP3.LUT P1, PT, P1, P0, PT, 0xf2, 0x2f ;  /* 0x00000000002f781c */ /* 0x000fe40000f21e72 */
[----:B------:R-:W-:Y:S01]  /*d620*/  @P0 R2UR P1, UR5, R0 ;  /* 0x00000000000502ca */ /* 0x000fe20000020000 */
[----:B------:R-:W-:Y:S07]  /*d630*/  UMOV UR7, UR36 ;  /* 0x0000002400077c82 */ /* 0x000fee0008000000 */
[----:B------:R-:W-:Y:S05]  /*d640*/  @P0 PLOP3.LUT P0, PT, P1, PT, PT, 0x80, 0x8 ;  /* 0x000000000008081c */ /* 0x000fea0000f0f070 */
[----:B------:R1:W-:Y:S08]  /*d650*/  UTMASTG.3D [UR4], [UR8] ;  /* 0x00000004080073b5 */ /* 0x0003f00008010000 */
[----:B-1----:R-:W-:Y:S05]  /*d660*/  @P0 BRA.U.ANY `(.L_x_293) ;  /* 0xfffffffd00e80947 */ /* 0x002fea000393ffff */
[----:B------:R0:W-:Y:S02]  /*d670*/  UTMACMDFLUSH ;  /* 0x00000000000079b7 */ /* 0x0001e40000000000 */
.L_x_292:
[----:B------:R-:W-:Y:S05]  /*d680*/  BSYNC.RECONVERGENT B0 ;  /* 0x0000000000007941 */ /* 0x000fea0003800200 */
.L_x_291:
[----:B------:R-:W-:Y:S01]  /*d690*/  UIADD3 UR54, UPT, UPT, UR54, 0x1, URZ ;  /* 0x0000000136367890 */ /* 0x000fe2000fffe0ff */
[----:B--2---:R-:W1:Y:S01]  /*d6a0*/  S2R R0, SR_TID.X ;  /* 0x0000000000007919 */ /* 0x004e620000002100 */
[----:B------:R-:W-:Y:S02]  /*d6b0*/  BSSY.RECONVERGENT B0, `(.L_x_294) ;  /* 0x000000a000007945 */ /* 0x000fe40003800200 */
[----:B------:R-:W-:Y:S04]  /*d6c0*/  UISETP.NE.AND UP0, UPT, UR54, 0x4, UPT ;  /* 0x000000043600788c */ /* 0x000fe8000bf05270 */
[----:B------:R-:W-:Y:S02]  /*d6d0*/  USEL UR4, URZ, 0x1, UP0 ;  /* 0x00000001ff047887 */ /* 0x000fe40008000000 */
[----:B------:R-:W-:Y:S02]  /*d6e0*/  USEL UR54, UR54, URZ, UP0 ;  /* 0x000000ff36367287 */ /* 0x000fe40008000000 */
[----:B------:R-:W-:Y:S01]  /*d6f0*/  ULOP3.LUT UR56, UR56, UR4, URZ, 0x3c, !UPT ;  /* 0x0000000438387292 */ /* 0x000fe2000f8e3cff */
[----:B-1----:R-:W-:Y:S04]  /*d700*/  LOP3.LUT R0, R0, 0x60, RZ, 0xc0, !PT ;  /* 0x0000006000007812 */ /* 0x002fe800078ec0ff */
[----:B------:R-:W-:Y:S11]  /*d710*/  ISETP.NE.AND P0, PT, R0, RZ, PT ;  /* 0x000000ff0000720c */ /* 0x000ff60003f05270 */
[----:B------:R-:W-:Y:S02]  /*d720*/  @!UPT UIADD3 URZ, UPT, UPT, URZ, URZ, URZ ;  /* 0x000000fffffff290 */ /* 0x000fe4000fffe0ff */
[----:B------:R-:W-:Y:S05]  /*d730*/  @P0 BRA `(.L_x_295) ;  /* 0x0000000000040947 */ /* 0x000fea0003800000 */
[----:B------:R-:W-:Y:S04]  /*d740*/  DEPBAR.LE SB0, 0x1 ;  /* 0x000080400000791a */ /* 0x000fe80000000000 */
.L_x_295:
[----:B------:R-:W-:Y:S05]  /*d750*/  BSYNC.RECONVERGENT B0 ;  /* 0x0000000000007941 */ /* 0x000fea0003800200 */
.L_x_294:
[----:B------:R-:W2:Y:S01]  /*d760*/  LDL R2, [R1+0x20] ;  /* 0x0000200001027983 */ /* 0x000ea20000100800 */
[----:B------:R-:W-:Y:S03]  /*d770*/  BSSY.RECONVERGENT B0, `(.L_x_296) ;  /* 0x0000013000007945 */ /* 0x000fe60003800200 */
[----:B------:R-:W3:Y:S01]  /*d780*/  LDL.LU R0, [R1+0x14] ;  /* 0x0000140001007983 */ /* 0x000ee20000300800 */
[----:B------:R-:W-:Y:S01]  /*d790*/  BAR.SYNC.DEFER_BLOCKING 0x1, 0x80 ;  /* 0x0042000000007b1d */ /* 0x000fe20000010000 */
[----:B---3--:R-:W-:Y:S01]  /*d7a0*/  VIADD R0, R0, 0x1 ;  /* 0x0000000100007836 */ /* 0x008fe20000000000 */
[----:B--2---:R-:W-:Y:S04]  /*d7b0*/  ISETP.NE.AND P3, PT, R2, RZ, PT ;  /* 0x000000ff0200720c */ /* 0x004fe80003f65270 */
[----:B------:R1:W-:Y:S01]  /*d7c0*/  STL [R1+0x14], R0 ;  /* 0x0000140001007387 */ /* 0x0003e20000100800 */
[----:B------:R-:W-:Y:S11]  /*d7d0*/  ISETP.GE.U32.AND P0, PT, R0, 0x2, PT ;  /* 0x000000020000780c */ /* 0x000ff60003f06070 */
[----:B------:R-:W-:Y:S02]  /*d7e0*/  @!UPT UIADD3 URZ, UPT, UPT, URZ, URZ, URZ ;  /* 0x000000fffffff290 */ /* 0x000fe4000fffe0ff */
[----:B------:R-:W-:Y:S05]  /*d7f0*/  @!P0 BRA `(.L_x_297) ;  /* 0x0000000000288947 */ /* 0x000fea0003800000 */
[----:B------:R-:W1:Y:S01]  /*d800*/  LDL.LU R3, [R1+0x18] ;  /* 0x0000180001037983 */ /* 0x000e620000300800 */
[----:B------:R-:W-:Y:S01]  /*d810*/  IMAD.U32 R2, RZ, RZ, UR38 ;  /* 0x00000026ff027e24 */ /* 0x000fe2000f8e00ff */
[C---:B-1----:R-:W-:Y:S05]  /*d820*/  @!P3 LEA R0, R3.reuse, UR42, 0x3 ;  /* 0x0000002a0300bc11 */ /* 0x042fea000f8e18ff */
[----:B------:R-:W-:Y:S05]  /*d830*/  @!P3 VIADD R0, R0, 0x50 ;  /* 0x000000500000b836 */ /* 0x000fea0000000000 */
[----:B------:R-:W-:Y:S04]  /*d840*/  @!P3 PRMT R0, R2, 0x654, R0 ;  /* 0x000006540200b816 */ /* 0x000fe80000000000 */
[----:B------:R1:W-:Y:S02]  /*d850*/  @!P3 SYNCS.ARRIVE.TRANS64.RED.A1T0 RZ, [R0+URZ], RZ ;  /* 0x000000ff00ffb9a7 */ /* 0x0003e400081004ff */
[----:B-1----:R-:W-:Y:S05]  /*d860*/  VIADD R0, R3, 0x1 ;  /* 0x0000000103007836 */ /* 0x002fea0000000000 */
[C---:B------:R-:W-:Y:S04]  /*d870*/  ISETP.NE.AND P0, PT, R0.reuse, 0x4, PT ;  /* 0x000000040000780c */ /* 0x040fe80003f05270 */
[----:B------:R-:W-:Y:S05]  /*d880*/  SEL R0, R0, RZ, P0 ;  /* 0x000000ff00007207 */ /* 0x000fea0000000000 */
[----:B------:R2:W-:Y:S04]  /*d890*/  STL [R1+0x18], R0 ;  /* 0x0000180001007387 */ /* 0x0005e80000100800 */
.L_x_297:
[----:B------:R-:W-:Y:S05]  /*d8a0*/  BSYNC.RECONVERGENT B0 ;  /* 0x0000000000007941 */ /* 0x000fea0003800200 */
.L_x_296:
[C---:B------:R-:W-:Y:S01]  /*d8b0*/  ISETP.EQ.OR P2, PT, R152.reuse, 0x3, P3 ;  /* 0x000000039800780c */ /* 0x040fe20001f42670 */
[----:B------:R-:W-:Y:S01]  /*d8c0*/  VIADD R152, R152, 0x1 ;  /* 0x0000000198987836 */ /* 0x000fe20000000000 */
[----:B------:R-:W-:Y:S04]  /*d8d0*/  SEL R222, R222, 0x1, P3 ;  /* 0x00000001dede7807 */ /* 0x000fe80001800000 */
[----:B------:R-:W-:Y:S07]  /*d8e0*/  ISETP.NE.AND P0, PT, R152, 0x4, PT ;  /* 0x000000049800780c */ /* 0x000fee0003f05270 */
[----:B------:R-:W-:Y:S02]  /*d8f0*/  @!P2 LEA R2, R221, UR42, 0x3 ;  /* 0x0000002add02ac11 */ /* 0x000fe4000f8e18ff */
[----:B-12---:R-:W-:Y:S04]  /*d900*/  @!P2 SHF.L.U32 R0, R223, 0x1f, RZ ;  /* 0x0000001fdf00a819 */ /* 0x006fe800000006ff */
[----:B------:R-:W1:Y:S02]  /*d910*/  @!P2 SYNCS.PHASECHK.TRANS64.TRYWAIT P1, [R2+URZ+0x30], R0 ;  /* 0x000030000200a5a7 */ /* 0x000e6400080211ff */
[----:B-1----:R-:W-:Y:S01]  /*d920*/  @!P2 SEL R222, RZ, 0x1, !P1 ;  /* 0x00000001ffdea807 */ /* 0x002fe20004800000 */
[----:B------:R-:W-:Y:S06]  /*d930*/  @P0 BRA `(.L_x_298) ;  /* 0xffffff8000300947 */ /* 0x000fec000383ffff */
[----:B------:R-:W2:Y:S04]  /*d940*/  LDL.LU.64 R4, [R1+0x40] ;  /* 0x0000400001047983 */ /* 0x000ea80000300a00 */
[----:B------:R-:W2:Y:S01]  /*d950*/  LDL.LU.64 R6, [R1+0x48] ;  /* 0x0000480001067983 */ /* 0x000ea20000300a00 */
[----:B------:R-:W-:Y:S02]  /*d960*/  UISETP.NE.AND UP0, UPT, UR57, 0x2, UPT ;  /* 0x000000023900788c */ /* 0x000fe4000bf05270 */
[----:B------:R-:W-:Y:S02]  /*d970*/  UIADD3 UR45, UPT, UPT, UR50, UR39, URZ ;  /* 0x00000027322d7290 */ /* 0x000fe4000fffe0ff */
[----:B------:R-:W-:Y:S02]  /*d980*/  USEL UR4, URZ, 0x1, UP0 ;  /* 0x00000001ff047887 */ /* 0x000fe40008000000 */
[----:B------:R-:W-:-:S02]  /*d990*/  UIADD3 UR48, UPT, UPT, UR51, UR44, URZ ;  /* 0x0000002c33307290 */ /* 0x000fc4000fffe0ff */
[----:B------:R-:W-:Y:S02]  /*d9a0*/  UIADD3 UR53, UPT, UPT, UR53, 0x4, URZ ;  /* 0x0000000435357890 */ /* 0x000fe4000fffe0ff */
[----:B------:R-:W-:Y:S02]  /*d9b0*/  USEL UR57, UR57, URZ, UP0 ;  /* 0x000000ff39397287 */ /* 0x000fe40008000000 */
[----:B------:R-:W-:Y:S01]  /*d9c0*/  ULOP3.LUT UR55, UR55, UR4, URZ, 0x3c, !UPT ;  /* 0x0000000437377292 */ /* 0x000fe2000f8e3cff */
[----:B------:R-:W-:Y:S01]  /*d9d0*/  UMOV UR36, UR52 ;  /* 0x0000003400247c82 */ /* 0x000fe20008000000 */
[----:B--2---:R-:W-:-:S13]  /*d9e0*/  LOP3.LUT P0, RZ, R6, 0x1, RZ, 0xc0, !PT ;  /* 0x0000000106ff7812 */ /* 0x004fda000780c0ff */
[----:B------:R-:W-:Y:S05]  /*d9f0*/  @P0 BRA `(.L_x_299) ;  /* 0xffffff7000200947 */ /* 0x000fea000383ffff */
[----:B------:R-:W-:-:S09]  /*da00*/  UISETP.NE.AND UP0, UPT, UR40, URZ, UPT ;  /* 0x000000ff2800728c */ /* 0x000fd2000bf05270 */
[----:B------:R-:W-:Y:S05]  /*da10*/  BRA.U !UP0, `(.L_x_300) ;  /* 0x00000001084c7547 */ /* 0x000fea000b800000 */
[----:B------:R-:W1:Y:S02]  /*da20*/  LDCU.64 UR4, c[0x0][0x890] ;  /* 0x00011200ff0477ac */ /* 0x000e640008000a00 */
[----:B-1----:R-:W-:-:S04]  /*da30*/  UISETP.NE.U32.AND UP0, UPT, UR4, URZ, UPT ;  /* 0x000000ff0400728c */ /* 0x002fc8000bf05070 */
[----:B------:R-:W-:-:S09]  /*da40*/  UISETP.NE.AND.EX UP0, UPT, UR5, URZ, UPT, UP0 ;  /* 0x000000ff0500728c */ /* 0x000fd2000bf05300 */
[----:B------:R-:W-:Y:S05]  /*da50*/  BRA.U UP0, `(.L_x_301) ;  /* 0x00000001000c7547 */ /* 0x000fea000b800000 */
[----:B------:R-:W-:-:S13]  /*da60*/  FSETP.NEU.AND P0, PT, R176, RZ, PT ;  /* 0x000000ffb000720b */ /* 0x000fda0003f0d000 */
[----:B------:R-:W-:Y:S05]  /*da70*/  @!P0 EXIT ;  /* 0x000000000000894d */ /* 0x000fea0003800000 */
[----:B------:R-:W-:Y:S05]  /*da80*/  BRA `(.L_x_300) ;  /* 0x0000000000307947 */ /* 0x000fea0003800000 */
.L_x_301:
[----:B------:R-:W2:Y:S01]  /*da90*/  LDL.LU R0, [R1+0x50] ;  /* 0x0000500001007983 */ /* 0x000ea20000300800 */
[----:B------:R-:W-:Y:S01]  /*daa0*/  BSSY.RECONVERGENT B0, `(.L_x_300) ;  /* 0x000000a000007945 */ /* 0x000fe20003800200 */
[----:B--2---:R-:W-:-:S13]  /*dab0*/  ISETP.NE.AND P0, PT, R0, RZ, PT ;  /* 0x000000ff0000720c */ /* 0x004fda0003f05270 */
[----:B------:R-:W-:Y:S05]  /*dac0*/  @P0 BRA `(.L_x_302) ;  /* 0x0000000000140947 */ /* 0x000fea0003800000 */
[----:B------:R-:W1:Y:S02]  /*dad0*/  LDCU.64 UR4, c[0x0][0x888] ;  /* 0x00011100ff0477ac */ /* 0x000e640008000a00 */
[----:B-1----:R-:W-:-:S04]  /*dae0*/  ISETP.NE.U32.AND P0, PT, RZ, UR4, PT ;  /* 0x00000004ff007c0c */ /* 0x002fc8000bf05070 */
[----:B------:R-:W-:-:S13]  /*daf0*/  ISETP.NE.AND.EX P0, PT, RZ, UR5, PT, P0 ;  /* 0x00000005ff007c0c */ /* 0x000fda000bf05300 */
[----:B------:R-:W-:Y:S05]  /*db00*/  @!P0 EXIT ;  /* 0x000000000000894d */ /* 0x000fea0003800000 */
[----:B------:R-:W-:Y:S05]  /*db10*/  BRA `(.L_x_303) ;  /* 0x0000000000087947 */ /* 0x000fea0003800000 */
.L_x_302:
[----:B------:R-:W-:-:S13]  /*db20*/  FSETP.NEU.AND P0, PT, R176, RZ, PT ;  /* 0x000000ffb000720b */ /* 0x000fda0003f0d000 */
[----:B------:R-:W-:Y:S05]  /*db30*/  @!P0 EXIT ;  /* 0x000000000000894d */ /* 0x000fea0003800000 */
.L_x_303:
[----:B------:R-:W-:Y:S05]  /*db40*/  BSYNC.RECONVERGENT B0 ;  /* 0x0000000000007941 */ /* 0x000fea0003800200 */
.L_x_300:
[----:B------:R-:W2:Y:S01]  /*db50*/  LDL.LU R0, [R1+0x18] ;  /* 0x0000180001007983 */ /* 0x000ea20000300800 */
[----:B------:R-:W-:-:S04]  /*db60*/  DEPBAR.LE SB0, 0x0 ;  /* 0x000080000000791a */ /* 0x000fc80000000000 */
[----:B--2---:R-:W-:Y:S01]  /*db70*/  LEA R2, R0, UR42, 0x3 ;  /* 0x0000002a00027c11 */ /* 0x004fe2000f8e18ff */
[----:B------:R-:W-:-:S04]  /*db80*/  IMAD.U32 R0, RZ, RZ, UR38 ;  /* 0x00000026ff007e24 */ /* 0x000fc8000f8e00ff */
[----:B------:R-:W-:-:S05]  /*db90*/  VIADD R2, R2, 0x50 ;  /* 0x0000005002027836 */ /* 0x000fca0000000000 */
[----:B------:R-:W-:-:S04]  /*dba0*/  PRMT R0, R0, 0x654, R2 ;  /* 0x0000065400007816 */ /* 0x000fc80000000002 */
[----:B------:R-:W-:Y:S01]  /*dbb0*/  SYNCS.ARRIVE.TRANS64.RED.A1T0 RZ, [R0+URZ], RZ ;  /* 0x000000ff00ff79a7 */ /* 0x000fe200081004ff */
[----:B------:R-:W-:Y:S05]  /*dbc0*/  EXIT ;  /* 0x000000000000794d */ /* 0x000fea0003800000 */
.L_x_19:
[----:B--2---:R2:W3:Y:S02]  /*dbd0*/  SYNCS.PHASECHK.TRANS64.TRYWAIT P0, [R2+URZ+0xd0], R3 ;  /* 0x0000d003020075a7 */ /* 0x0044e400080011ff */
[----:B---3--:R-:W-:Y:S05]  /*dbe0*/  @!P0 NANOSLEEP.SYNCS 0x989680 ;  /* 0x009896800000895d */ /* 0x008fea0003900000 */
[----:B------:R-:W3:Y:S02]  /*dbf0*/  @!P0 SYNCS.PHASECHK.TRANS64 P0, [R2+URZ+0xd0], R3 ;  /* 0x0000d003020085a7 */ /* 0x000ee400080010ff */
[----:B---3--:R-:W-:Y:S05]  /*dc00*/  @!P0 BRA `(.L_x_19) ;  /* 0xfffffffc00f08947 */ /* 0x008fea000383ffff */
[----:B------:R-:W-:Y:S05]  /*dc10*/  BRA `(.L_x_304) ;  /* 0xffffff3800687947 */ /* 0x000fea000383ffff */
.L_x_22:
[----:B------:R-:W-:-:S07]  /*dc20*/  MOV R4, UR33 ;  /* 0x0000002100047c02 */ /* 0x000fce0008000f00 */
.L_x_305:
[----:B-1----:R1:W2:Y:S02]  /*dc30*/  SYNCS.PHASECHK.TRANS64.TRYWAIT P0, [R4+URZ+0x18], R2 ;  /* 0x00001802040075a7 */ /* 0x0022a400080011ff */
[----:B--2---:R-:W-:Y:S05]  /*dc40*/  @!P0 NANOSLEEP.SYNCS 0x989680 ;  /* 0x009896800000895d */ /* 0x004fea0003900000 */
[----:B------:R-:W2:Y:S02]  /*dc50*/  @!P0 SYNCS.PHASECHK.TRANS64 P0, [R4+URZ+0x18], R2 ;  /* 0x00001802040085a7 */ /* 0x000ea400080010ff */
[----:B--2---:R-:W-:Y:S05]  /*dc60*/  @!P0 BRA `(.L_x_305) ;  /* 0xfffffffc00f08947 */ /* 0x004fea000383ffff */
[----:B------:R-:W-:Y:S05]  /*dc70*/  BRA `(.L_x_21) ;  /* 0xffffff3800b07947 */ /* 0x000fea000383ffff */
.L_x_28:
[----:B------:R-:W-:-:S07]  /*dc80*/  MOV R4, UR17 ;  /* 0x0000001100047c02 */ /* 0x000fce0008000f00 */
.L_x_306:
[----:B-1----:R1:W2:Y:S02]  /*dc90*/  SYNCS.PHASECHK.TRANS64.TRYWAIT P0, [R4+URZ+0x18], R2 ;  /* 0x00001802040075a7 */ /* 0x0022a400080011ff */
[----:B--2---:R-:W-:Y:S05]  /*dca0*/  @!P0 NANOSLEEP.SYNCS 0x989680 ;  /* 0x009896800000895d */ /* 0x004fea0003900000 */
[----:B------:R-:W2:Y:S02]  /*dcb0*/  @!P0 SYNCS.PHASECHK.TRANS64 P0, [R4+URZ+0x18], R2 ;  /* 0x00001802040085a7 */ /* 0x000ea400080010ff */
[----:B--2---:R-:W-:Y:S05]  /*dcc0*/  @!P0 BRA `(.L_x_306) ;  /* 0xfffffffc00f08947 */ /* 0x004fea000383ffff */
[----:B------:R-:W-:Y:S05]  /*dcd0*/  BRA `(.L_x_27) ;  /* 0xffffff3c005c7947 */ /* 0x000fea000383ffff */
.L_x_32:
[----:B-1----:R1:W2:Y:S02]  /*dce0*/  SYNCS.PHASECHK.TRANS64.TRYWAIT P0, [R3+URZ+0x80], R2 ;  /* 0x00008002030075a7 */ /* 0x0022a400080011ff */
[----:B--2---:R-:W-:Y:S05]  /*dcf0*/  @!P0 NANOSLEEP.SYNCS 0x989680 ;  /* 0x009896800000895d */ /* 0x004fea0003900000 */
[----:B------:R-:W2:Y:S02]  /*dd00*/  @!P0 SYNCS.PHASECHK.TRANS64 P0, [R3+URZ+0x80], R2 ;  /* 0x00008002030085a7 */ /* 0x000ea400080010ff */
[----:B--2---:R-:W-:Y:S05]  /*dd10*/  @!P0 BRA `(.L_x_32) ;  /* 0xfffffffc00f08947 */ /* 0x004fea000383ffff */
[----:B------:R-:W-:Y:S05]  /*dd20*/  BRA `(.L_x_307) ;  /* 0xffffff3c00ec7947 */ /* 0x000fea000383ffff */
.L_x_36:
[----:B------:R-:W-:-:S07]  /*dd30*/  MOV R3, UR4 ;  /* 0x0000000400037c02 */ /* 0x000fce0008000f00 */
.L_x_308:
[----:B-1----:R1:W2:Y:S02]  /*dd40*/  SYNCS.PHASECHK.TRANS64.TRYWAIT P0, [R3+URZ], R2 ;  /* 0x00000002030075a7 */ /* 0x0022a400080011ff */
[----:B--2---:R-:W-:Y:S05]  /*dd50*/  @!P0 NANOSLEEP.SYNCS 0x989680 ;  /* 0x009896800000895d */ /* 0x004fea0003900000 */
[----:B------:R-:W2:Y:S02]  /*dd60*/  @!P0 SYNCS.PHASECHK.TRANS64 P0, [R3+URZ], R2 ;  /* 0x00000002030085a7 */ /* 0x000ea400080010ff */
[----:B--2---:R-:W-:Y:S05]  /*dd70*/  @!P0 BRA `(.L_x_308) ;  /* 0xfffffffc00f08947 */ /* 0x004fea000383ffff */
[----:B------:R-:W-:Y:S05]  /*dd80*/  BRA `(.L_x_309) ;  /* 0xffffff4400707947 */ /* 0x000fea000383ffff */
.L_x_37:
[----:B------:R-:W-:-:S07]  /*dd90*/  MOV R3, UR4 ;  /* 0x0000000400037c02 */ /* 0x000fce0008000f00 */
.L_x_310:
[----:B-1----:R1:W2:Y:S02]  /*dda0*/  SYNCS.PHASECHK.TRANS64.TRYWAIT P0, [R3+URZ], R2 ;  /* 0x00000002030075a7 */ /* 0x0022a400080011ff */
[----:B--2---:R-:W-:Y:S05]  /*ddb0*/  @!P0 NANOSLEEP.SYNCS 0x989680 ;  /* 0x009896800000895d */ /* 0x004fea0003900000 */
[----:B------:R-:W2:Y:S02]  /*ddc0*/  @!P0 SYNCS.PHASECHK.TRANS64 P0, [R3+URZ], R2 ;  /* 0x00000002030085a7 */ /* 0x000ea400080010ff */
[----:B--2---:R-:W-:Y:S05]  /*ddd0*/  @!P0 BRA `(.L_x_310) ;  /* 0xfffffffc00f08947 */ /* 0x004fea000383ffff */
[----:B------:R-:W-:Y:S05]  /*dde0*/  BRA `(.L_x_311) ;  /* 0xffffff44007c7947 */ /* 0x000fea000383ffff */
.L_x_40:
[----:B--2---:R2:W3:Y:S02]  /*ddf0*/  SYNCS.PHASECHK.TRANS64.TRYWAIT P0, [R0+URZ+0xc0], R2 ;  /* 0x0000c002000075a7 */ /* 0x0044e400080011ff */
[----:B---3--:R-:W-:Y:S05]  /*de00*/  @!P0 NANOSLEEP.SYNCS 0x989680 ;  /* 0x009896800000895d */ /* 0x008fea0003900000 */
[----:B------:R-:W3:Y:S02]  /*de10*/  @!P0 SYNCS.PHASECHK.TRANS64 P0, [R0+URZ+0xc0], R2 ;  /* 0x0000c002000085a7 */ /* 0x000ee400080010ff */
[----:B---3--:R-:W-:Y:S05]  /*de20*/  @!P0 BRA `(.L_x_40) ;  /* 0xfffffffc00f08947 */ /* 0x008fea000383ffff */
[----:B------:R-:W-:Y:S05]  /*de30*/  BRA `(.L_x_312) ;  /* 0xffffff4400e07947 */ /* 0x000fea000383ffff */
.L_x_41:
[----:B------:R-:W-:-:S07]  /*de40*/  MOV R3, UR5 ;  /* 0x0000000500037c02 */ /* 0x000fce0008000f00 */
.L_x_313:
[----:B--2---:R2:W3:Y:S02]  /*de50*/  SYNCS.PHASECHK.TRANS64.TRYWAIT P0, [R3+URZ+0x90], R2 ;  /* 0x00009002030075a7 */ /* 0x0044e400080011ff */
[----:B---3--:R-:W-:Y:S05]  /*de60*/  @!P0 NANOSLEEP.SYNCS 0x989680 ;  /* 0x009896800000895d */ /* 0x008fea0003900000 */
[----:B------:R-:W3:Y:S02]  /*de70*/  @!P0 SYNCS.PHASECHK.TRANS64 P0, [R3+URZ+0x90], R2 ;  /* 0x00009002030085a7 */ /* 0x000ee400080010ff */
[----:B---3--:R-:W-:Y:S05]  /*de80*/  @!P0 BRA `(.L_x_313) ;  /* 0xfffffffc00f08947 */ /* 0x008fea000383ffff */
[----:B------:R-:W-:Y:S05]  /*de90*/  BRA `(.L_x_314) ;  /* 0xffffff4400f07947 */ /* 0x000fea000383ffff */
.L_x_42:
[----:B--2---:R2:W3:Y:S02]  /*dea0*/  SYNCS.PHASECHK.TRANS64.TRYWAIT P1, [R0+URZ+0x80], R2 ;  /* 0x00008002000075a7 */ /* 0x0044e400080211ff */
[----:B---3--:R-:W-:Y:S05]  /*deb0*/  @!P1 NANOSLEEP.SYNCS 0x989680 ;  /* 0x009896800000995d */ /* 0x008fea0003900000 */
[----:B------:R-:W3:Y:S02]  /*dec0*/  @!P1 SYNCS.PHASECHK.TRANS64 P1, [R0+URZ+0x80], R2 ;  /* 0x00008002000095a7 */ /* 0x000ee400080210ff */
[----:B---3--:R-:W-:Y:S05]  /*ded0*/  @!P1 BRA `(.L_x_42) ;  /* 0xfffffffc00f09947 */ /* 0x008fea000383ffff */
[----:B------:R-:W-:Y:S05]  /*dee0*/  BRA `(.L_x_315) ;  /* 0xffffff4800207947 */ /* 0x000fea000383ffff */
.L_x_45:
[----:B------:R-:W-:-:S07]  /*def0*/  MOV R2, UR5 ;  /* 0x0000000500027c02 */ /* 0x000fce0008000f00 */
.L_x_316:
[----:B--2---:R2:W3:Y:S02]  /*df00*/  SYNCS.PHASECHK.TRANS64.TRYWAIT P0, [R2+URZ+0x90], R0 ;  /* 0x00009000020075a7 */ /* 0x0044e400080011ff */
[----:B---3--:R-:W-:Y:S05]  /*df10*/  @!P0 NANOSLEEP.SYNCS 0x989680 ;  /* 0x009896800000895d */ /* 0x008fea0003900000 */
[----:B------:R-:W3:Y:S02]  /*df20*/  @!P0 SYNCS.PHASECHK.TRANS64 P0, [R2+URZ+0x90], R0 ;  /* 0x00009000020085a7 */ /* 0x000ee400080010ff */
[----:B---3--:R-:W-:Y:S05]  /*df30*/  @!P0 BRA `(.L_x_316) ;  /* 0xfffffffc00f08947 */ /* 0x008fea000383ffff */
[----:B------:R-:W-:Y:S05]  /*df40*/  BRA `(.L_x_44) ;  /* 0xffffff4800747947 */ /* 0x000fea000383ffff */
.L_x_52:
[----:B-1----:R1:W2:Y:S02]  /*df50*/  SYNCS.PHASECHK.TRANS64.TRYWAIT P1, [R3+URZ+0x80], R4 ;  /* 0x00008004030075a7 */ /* 0x0022a400080211ff */
[----:B--2---:R-:W-:Y:S05]  /*df60*/  @!P1 NANOSLEEP.SYNCS 0x989680 ;  /* 0x009896800000995d */ /* 0x004fea0003900000 */
[----:B------:R-:W2:Y:S02]  /*df70*/  @!P1 SYNCS.PHASECHK.TRANS64 P1, [R3+URZ+0x80], R4 ;  /* 0x00008004030095a7 */ /* 0x000ea400080210ff */
[----:B--2---:R-:W-:Y:S05]  /*df80*/  @!P1 BRA `(.L_x_52) ;  /* 0xfffffffc00f09947 */ /* 0x004fea000383ffff */
[----:B------:R-:W-:Y:S05]  /*df90*/  BRA `(.L_x_317) ;  /* 0xffffff4c00e87947 */ /* 0x000fea000383ffff */
.L_x_53:
[----:B------:R-:W-:-:S07]  /*dfa0*/  MOV R4, UR7 ;  /* 0x0000000700047c02 */ /* 0x000fce0008000f00 */
.L_x_318:
[----:B-1----:R1:W2:Y:S02]  /*dfb0*/  SYNCS.PHASECHK.TRANS64.TRYWAIT P0, [R4+URZ+0xb0], R3 ;  /* 0x0000b003040075a7 */ /* 0x0022a400080011ff */
[----:B--2---:R-:W-:Y:S05]  /*dfc0*/  @!P0 NANOSLEEP.SYNCS 0x989680 ;  /* 0x009896800000895d */ /* 0x004fea0003900000 */
[----:B------:R-:W2:Y:S02]  /*dfd0*/  @!P0 SYNCS.PHASECHK.TRANS64 P0, [R4+URZ+0xb0], R3 ;  /* 0x0000b003040085a7 */ /* 0x000ea400080010ff */
[----:B--2---:R-:W-:Y:S05]  /*dfe0*/  @!P0 BRA `(.L_x_318) ;  /* 0xfffffffc00f08947 */ /* 0x004fea000383ffff */
[----:B------:R-:W-:Y:S05]  /*dff0*/  BRA `(.L_x_319) ;  /* 0xffffff50001c7947 */ /* 0x000fea000383ffff */
.L_x_56:
[----:B------:R-:W-:Y:S07]  /*e000*/  MOV R2, UR6 ;  /* 0x0000000600027c02 */ /* 0x000fee0008000f00 */
.L_x_320:
[----:B-1----:R1:W2:Y:S02]  /*e010*/  SYNCS.PHASECHK.TRANS64.TRYWAIT P0, [R2+URZ], R3 ;  /* 0x00000003020075a7 */ /* 0x0022a400080011ff */
[----:B--2---:R-:W-:Y:S05]  /*e020*/  @!P0 NANOSLEEP.SYNCS 0x989680 ;  /* 0x009896800000895d */ /* 0x004fea0003900000 */
[----:B------:R-:W2:Y:S02]  /*e030*/  @!P0 SYNCS.PHASECHK.TRANS64 P0, [R2+URZ], R3 ;  /* 0x00000003020085a7 */ /* 0x000ea400080010ff */
[----:B--2---:R-:W-:Y:S05]  /*e040*/  @!P0 BRA `(.L_x_320) ;  /* 0xfffffffc00f08947 */ /* 0x004fea000383ffff */
[----:B------:R-:W-:Y:S05]  /*e050*/  BRA `(.L_x_55) ;  /* 0xffffff5000387947 */ /* 0x000fea000383ffff */
.L_x_59:
[----:B------:R-:W-:-:S07]  /*e060*/  MOV R2, UR6 ;  /* 0x0000000600027c02 */ /* 0x000fce0008000f00 */
.L_x_321:
[----:B--2---:R2:W3:Y:S02]  /*e070*/  SYNCS.PHASECHK.TRANS64.TRYWAIT P0, [R2+URZ], R0 ;  /* 0x00000000020075a7 */ /* 0x0044e400080011ff */
[----:B---3--:R-:W-:Y:S05]  /*e080*/  @!P0 NANOSLEEP.SYNCS 0x989680 ;  /* 0x009896800000895d */ /* 0x008fea0003900000 */
[----:B------:R-:W3:Y:S02]  /*e090*/  @!P0 SYNCS.PHASECHK.TRANS64 P0, [R2+URZ], R0 ;  /* 0x00000000020085a7 */ /* 0x000ee400080010ff */
[----:B---3--:R-:W-:Y:S05]  /*e0a0*/  @!P0 BRA `(.L_x_321) ;  /* 0xfffffffc00f08947 */ /* 0x008fea000383ffff */
[----:B------:R-:W-:Y:S05]  /*e0b0*/  BRA `(.L_x_322) ;  /* 0xffffff5400187947 */ /* 0x000fea000383ffff */
.L_x_60:
[----:B------:R-:W-:-:S07]  /*e0c0*/  MOV R2, UR7 ;  /* 0x0000000700027c02 */ /* 0x000fce0008000f00 */
.L_x_323:
[----:B-1----:R1:W2:Y:S02]  /*e0d0*/  SYNCS.PHASECHK.TRANS64.TRYWAIT P0, [R2+URZ], R0 ;  /* 0x00000000020075a7 */ /* 0x0022a400080011ff */
[----:B--2---:R-:W-:Y:S05]  /*e0e0*/  @!P0 NANOSLEEP.SYNCS 0x989680 ;  /* 0x009896800000895d */ /* 0x004fea0003900000 */
[----:B------:R-:W2:Y:S02]  /*e0f0*/  @!P0 SYNCS.PHASECHK.TRANS64 P0, [R2+URZ], R0 ;  /* 0x00000000020085a7 */ /* 0x000ea400080010ff */
[----:B--2---:R-:W-:Y:S05]  /*e100*/  @!P0 BRA `(.L_x_323) ;  /* 0xfffffffc00f08947 */ /* 0x004fea000383ffff */
[----:B------:R-:W-:Y:S05]  /*e110*/  BRA `(.L_x_324) ;  /* 0xffffff5400247947 */ /* 0x000fea000383ffff */
.L_x_65:
[----:B---3--:R3:W4:Y:S02]  /*e120*/  SYNCS.PHASECHK.TRANS64.TRYWAIT P0, [R2+URZ+0x80], R0 ;  /* 0x00008000020075a7 */ /* 0x00872400080011ff */
[----:B----4-:R-:W-:Y:S05]  /*e130*/  @!P0 NANOSLEEP.SYNCS 0x989680 ;  /* 0x009896800000895d */ /* 0x010fea0003900000 */
[----:B------:R-:W4:Y:S02]  /*e140*/  @!P0 SYNCS.PHASECHK.TRANS64 P0, [R2+URZ+0x80], R0 ;  /* 0x00008000020085a7 */ /* 0x000f2400080010ff */
[----:B----4-:R-:W-:Y:S05]  /*e150*/  @!P0 BRA `(.L_x_65) ;  /* 0xfffffffc00f08947 */ /* 0x010fea000383ffff */
[----:B------:R-:W-:Y:S05]  /*e160*/  BRA `(.L_x_325) ;  /* 0xffffff58005c7947 */ /* 0x000fea000383ffff */
.L_x_68:
[----:B------:R-:W-:Y:S07]  /*e170*/  MOV R3, UR29 ;  /* 0x0000001d00037c02 */ /* 0x000fee0008000f00 */
.L_x_326:
[----:B-1----:R1:W3:Y:S02]  /*e180*/  SYNCS.PHASECHK.TRANS64.TRYWAIT P1, [R3+URZ+0x78], R0 ;  /* 0x00007800030075a7 */ /* 0x0022e400080211ff */
[----:B---3--:R-:W-:Y:S05]  /*e190*/  @!P1 NANOSLEEP.SYNCS 0x989680 ;  /* 0x009896800000995d */ /* 0x008fea0003900000 */
[----:B------:R-:W3:Y:S02]  /*e1a0*/  @!P1 SYNCS.PHASECHK.TRANS64 P1, [R3+URZ+0x78], R0 ;  /* 0x00007800030095a7 */ /* 0x000ee400080210ff */
[----:B---3--:R-:W-:Y:S05]  /*e1b0*/  @!P1 BRA `(.L_x_326) ;  /* 0xfffffffc00f09947 */ /* 0x008fea000383ffff */
[----:B------:R-:W-:Y:S05]  /*e1c0*/  BRA `(.L_x_67) ;  /* 0xffffff5c00c47947 */ /* 0x000fea000383ffff */
.L_x_71:
[----:B-1----:R-:W-:Y:S07]  /*e1d0*/  MOV R0, UR29 ;  /* 0x0000001d00007c02 */ /* 0x002fee0008000f00 */
.L_x_327:
[----:B-1----:R1:W3:Y:S02]  /*e1e0*/  SYNCS.PHASECHK.TRANS64.TRYWAIT P0, [R0+URZ+0x50], R2 ;  /* 0x00005002000075a7 */ /* 0x0022e400080011ff */
[----:B---3--:R-:W-:Y:S05]  /*e1f0*/  @!P0 NANOSLEEP.SYNCS 0x989680 ;  /* 0x009896800000895d */ /* 0x008fea0003900000 */
[----:B------:R-:W3:Y:S02]  /*e200*/  @!P0 SYNCS.PHASECHK.TRANS64 P0, [R0+URZ+0x50], R2 ;  /* 0x00005002000085a7 */ /* 0x000ee400080010ff */
[----:B---3--:R-:W-:Y:S05]  /*e210*/  @!P0 BRA `(.L_x_327) ;  /* 0xfffffffc00f08947 */ /* 0x008fea000383ffff */
[----:B------:R-:W-:Y:S05]  /*e220*/  BRA `(.L_x_328) ;  /* 0xffffff6000287947 */ /* 0x000fea000383ffff */
.L_x_72:
[----:B------:R-:W-:Y:S07]  /*e230*/  MOV R0, UR29 ;  /* 0x0000001d00007c02 */ /* 0x000fee0008000f00 */
.L_x_329:
[----:B-1----:R1:W3:Y:S02]  /*e240*/  SYNCS.PHASECHK.TRANS64.TRYWAIT P0, [R0+URZ+0x58], R2 ;  /* 0x00005802000075a7 */ /* 0x0022e400080011ff */
[----:B---3--:R-:W-:Y:S05]  /*e250*/  @!P0 NANOSLEEP.SYNCS 0x989680 ;  /* 0x009896800000895d */ /* 0x008fea0003900000 */
[----:B------:R-:W3:Y:S02]  /*e260*/  @!P0 SYNCS.PHASECHK.TRANS64 P0, [R0+URZ+0x58], R2 ;  /* 0x00005802000085a7 */ /* 0x000ee400080010ff */
[----:B---3--:R-:W-:Y:S05]  /*e270*/  @!P0 BRA `(.L_x_329) ;  /* 0xfffffffc00f08947 */ /* 0x008fea000383ffff */
[----:B------:R-:W-:Y:S05]  /*e280*/  BRA `(.L_x_330) ;  /* 0xffffff6000487947 */ /* 0x000fea000383ffff */
.L_x_73:
[----:B------:R-:W-:Y:S07]  /*e290*/  MOV R0, UR29 ;  /* 0x0000001d00007c02 */ /* 0x000fee0008000f00 */
.L_x_331:
[----:B-1----:R1:W3:Y:S02]  /*e2a0*/  SYNCS.PHASECHK.TRANS64.TRYWAIT P0, [R0+URZ+0x60], R2 ;  /* 0x00006002000075a7 */ /* 0x0022e400080011ff */
[----:B---3--:R-:W-:Y:S05]  /*e2b0*/  @!P0 NANOSLEEP.SYNCS 0x989680 ;  /* 0x009896800000895d */ /* 0x008fea0003900000 */
[----:B------:R-:W3:Y:S02]  /*e2c0*/  @!P0 SYNCS.PHASECHK.TRANS64 P0, [R0+URZ+0x60], R2 ;  /* 0x00006002000085a7 */ /* 0x000ee400080010ff */
[----:B---3--:R-:W-:Y:S05]  /*e2d0*/  @!P0 BRA `(.L_x_331) ;  /* 0xfffffffc00f08947 */ /* 0x008fea000383ffff */
[----:B------:R-:W-:Y:S05]  /*e2e0*/  BRA `(.L_x_332) ;  /* 0xffffff6000747947 */ /* 0x000fea000383ffff */
.L_x_74:
[----:B------:R-:W-:Y:S07]  /*e2f0*/  MOV R3, UR29 ;  /* 0x0000001d00037c02 */ /* 0x000fee0008000f00 */
.L_x_333:
[----:B-1----:R1:W3:Y:S02]  /*e300*/  SYNCS.PHASECHK.TRANS64.TRYWAIT P0, [R3+URZ+0x68], R2 ;  /* 0x00006802030075a7 */ /* 0x0022e400080011ff */
[----:B---3--:R-:W-:Y:S05]  /*e310*/  @!P0 NANOSLEEP.SYNCS 0x989680 ;  /* 0x009896800000895d */ /* 0x008fea0003900000 */
[----:B------:R-:W3:Y:S02]  /*e320*/  @!P0 SYNCS.PHASECHK.TRANS64 P0, [R3+URZ+0x68], R2 ;  /* 0x00006802030085a7 */ /* 0x000ee400080010ff */
[----:B---3--:R-:W-:Y:S05]  /*e330*/  @!P0 BRA `(.L_x_333) ;  /* 0xfffffffc00f08947 */ /* 0x008fea000383ffff */
[----:B------:R-:W-:Y:S05]  /*e340*/  BRA `(.L_x_334) ;  /* 0xffffff6000a47947 */ /* 0x000fea000383ffff */
.L_x_76:
[----:B------:R-:W-:-:S07]  /*e350*/  MOV R2, UR29 ;  /* 0x0000001d00027c02 */ /* 0x000fce0008000f00 */
.L_x_335:
[----:B-1----:R1:W4:Y:S02]  /*e360*/  SYNCS.PHASECHK.TRANS64.TRYWAIT P0, [R2+URZ+0x50], R0 ;  /* 0x00005000020075a7 */ /* 0x00232400080011ff */
[----:B----4-:R-:W-:Y:S05]  /*e370*/  @!P0 NANOSLEEP.SYNCS 0x989680 ;  /* 0x009896800000895d */ /* 0x010fea0003900000 */
[----:B------:R-:W4:Y:S02]  /*e380*/  @!P0 SYNCS.PHASECHK.TRANS64 P0, [R2+URZ+0x50], R0 ;  /* 0x00005000020085a7 */ /* 0x000f2400080010ff */
[----:B----4-:R-:W-:Y:S05]  /*e390*/  @!P0 BRA `(.L_x_335) ;  /* 0xfffffffc00f08947 */ /* 0x010fea000383ffff */
[----:B------:R-:W-:Y:S05]  /*e3a0*/  BRA `(.L_x_336) ;  /* 0xffffff6000f87947 */ /* 0x000fea000383ffff */
.L_x_77:
[----:B-1----:R-:W-:-:S07]  /*e3b0*/  MOV R2, UR29 ;  /* 0x0000001d00027c02 */ /* 0x002fce0008000f00 */
.L_x_337:
[----:B-1----:R1:W4:Y:S02]  /*e3c0*/  SYNCS.PHASECHK.TRANS64.TRYWAIT P0, [R2+URZ+0x58], R0 ;  /* 0x00005800020075a7 */ /* 0x00232400080011ff */
[----:B----4-:R-:W-:Y:S05]  /*e3d0*/  @!P0 NANOSLEEP.SYNCS 0x989680 ;  /* 0x009896800000895d */ /* 0x010fea0003900000 */
[----:B------:R-:W4:Y:S02]  /*e3e0*/  @!P0 SYNCS.PHASECHK.TRANS64 P0, [R2+URZ+0x58], R0 ;  /* 0x00005800020085a7 */ /* 0x000f2400080010ff */
[----:B----4-:R-:W-:Y:S05]  /*e3f0*/  @!P0 BRA `(.L_x_337) ;  /* 0xfffffffc00f08947 */ /* 0x010fea000383ffff */
[----:B------:R-:W-:Y:S05]  /*e400*/  BRA `(.L_x_338) ;  /* 0xffffff6000e87947 */ /* 0x000fea000383ffff */
.L_x_78:
[----:B-1----:R-:W-:-:S07]  /*e410*/  MOV R2, UR29 ;  /* 0x0000001d00027c02 */ /* 0x002fce0008000f00 */
.L_x_339:
[----:B-1----:R1:W4:Y:S02]  /*e420*/  SYNCS.PHASECHK.TRANS64.TRYWAIT P0, [R2+URZ+0x60], R0 ;  /* 0x00006000020075a7 */ /* 0x00232400080011ff */
[----:B----4-:R-:W-:Y:S05]  /*e430*/  @!P0 NANOSLEEP.SYNCS 0x989680 ;  /* 0x009896800000895d */ /* 0x010fea0003900000 */
[----:B------:R-:W4:Y:S02]  /*e440*/  @!P0 SYNCS.PHASECHK.TRANS64 P0, [R2+URZ+0x60], R0 ;  /* 0x00006000020085a7 */ /* 0x000f2400080010ff */
[----:B----4-:R-:W-:Y:S05]  /*e450*/  @!P0 BRA `(.L_x_339) ;  /* 0xfffffffc00f08947 */ /* 0x010fea000383ffff */
[----:B------:R-:W-:Y:S05]  /*e460*/  BRA `(.L_x_340) ;  /* 0xffffff6000d87947 */ /* 0x000fea000383ffff */
.L_x_80:
[----:B------:R-:W-:-:S07]  /*e470*/  MOV R2, UR5 ;  /* 0x0000000500027c02 */ /* 0x000fce0008000f00 */
.L_x_341:
[----:B-1----:R1:W2:Y:S02]  /*e480*/  SYNCS.PHASECHK.TRANS64.TRYWAIT P0, [R2+URZ+0x80], R0 ;  /* 0x00008000020075a7 */ /* 0x0022a400080011ff */
[----:B--2---:R-:W-:Y:S05]  /*e490*/  @!P0 NANOSLEEP.SYNCS 0x989680 ;  /* 0x009896800000895d */ /* 0x004fea0003900000 */
[----:B------:R-:W2:Y:S02]  /*e4a0*/  @!P0 SYNCS.PHASECHK.TRANS64 P0, [R2+URZ+0x80], R0 ;  /* 0x00008000020085a7 */ /* 0x000ea400080010ff */
[----:B--2---:R-:W-:Y:S05]  /*e4b0*/  @!P0 BRA `(.L_x_341) ;  /* 0xfffffffc00f08947 */ /* 0x004fea000383ffff */
[----:B------:R-:W-:Y:S05]  /*e4c0*/  BRA `(.L_x_342) ;  /* 0xffffff6400807947 */ /* 0x000fea000383ffff */
.L_x_94:
[----:B-1----:R1:W2:Y:S02]  /*e4d0*/  SYNCS.PHASECHK.TRANS64.TRYWAIT P0, [R6+URZ+0x30], R4 ;  /* 0x00003004060075a7 */ /* 0x0022a400080011ff */
[----:B--2---:R-:W-:Y:S05]  /*e4e0*/  @!P0 NANOSLEEP.SYNCS 0x989680 ;  /* 0x009896800000895d */ /* 0x004fea0003900000 */
[----:B------:R-:W2:Y:S02]  /*e4f0*/  @!P0 SYNCS.PHASECHK.TRANS64 P0, [R6+URZ+0x30], R4 ;  /* 0x00003004060085a7 */ /* 0x000ea400080010ff */
[----:B--2---:R-:W-:Y:S05]  /*e500*/  @!P0 BRA `(.L_x_94) ;  /* 0xfffffffc00f08947 */ /* 0x004fea000383ffff */
[----:B------:R-:W-:Y:S05]  /*e510*/  BRA `(.L_x_93) ;  /* 0xffffff7400ac7947 */ /* 0x000fea000383ffff */
.L_x_97:
[----:B-1----:R1:W2:Y:S02]  /*e520*/  SYNCS.PHASECHK.TRANS64.TRYWAIT P1, [R112+URZ+0xa0], R0 ;  /* 0x0000a000700075a7 */ /* 0x0022a400080211ff */
[----:B--2---:R-:W-:Y:S05]  /*e530*/  @!P1 NANOSLEEP.SYNCS 0x989680 ;  /* 0x009896800000995d */ /* 0x004fea0003900000 */
[----:B------:R-:W2:Y:S02]  /*e540*/  @!P1 SYNCS.PHASECHK.TRANS64 P1, [R112+URZ+0xa0], R0 ;  /* 0x0000a000700095a7 */ /* 0x000ea400080210ff */
[----:B--2---:R-:W-:Y:S05]  /*e550*/  @!P1 BRA `(.L_x_97) ;  /* 0xfffffffc00f09947 */ /* 0x004fea000383ffff */
[----:B------:R-:W-:Y:S05]  /*e560*/  BRA `(.L_x_96) ;  /* 0xffffff7800487947 */ /* 0x000fea000383ffff */
        .weak           $__internal_0_$__cuda_sm10x_tcgen05_guardrail_trap_col_being_dealloced_not_returned_by_alloc
        .type           $__internal_0_$__cuda_sm10x_tcgen05_guardrail_trap_col_being_dealloced_not_returned_by_alloc,@function
        .size           $__internal_0_$__cuda_sm10x_tcgen05_guardrail_trap_col_being_dealloced_not_returned_by_alloc,($__internal_1_$__cuda_sm10x_tcgen05_guardrail_trap_phase_invalid_during_alloc - $__internal_0_$__cuda_sm10x_tcgen05_guardrail_trap_col_being_dealloced_not_returned_by_alloc)
$__internal_0_$__cuda_sm10x_tcgen05_guardrail_trap_col_being_dealloced_not_returned_by_alloc:
[----:B------:R-:W-:Y:S05]  /*e570*/  BPT.TRAP 0x1 ;  /* 0x000000040000795c */ /* 0x000fea0000300000 */
[----:B------:R-:W-:-:S04]  /*e580*/  HFMA2 R3, -RZ, RZ, 0, 0 ;  /* 0x00000000ff037431 */ /* 0x000fc800000001ff */
[----:B------:R-:W-:Y:S05]  /*e590*/  RET.REL.NODEC R2 `(_ZN7cutlass13device_kernelINS_4gemm6kernel13GemmUniversalIN4cute5tupleIJiiiiEEENS1_10collective13CollectiveMmaINS1_35MainloopSm100TmaUmmaWarpSpecializedILi3ELi2ELi2ENS5_IJNS4_1CILi1EEESB_SB_EEEEENS5_IJNSA_ILi128EEENSA_ILi256EEENSA_ILi64EEEEEENS_6half_tENS5_IJlSB_lEEESI_SJ_NS4_8TiledMMAINS4_8MMA_AtomIJNS4_20SM100_MMA_F16BF16_SSISI_SI_fLi128ELi256ELNS4_4UMMA5MajorE0ELSO_0ELNSN_7ScaleInE0ELSP_0EEEEEENS4_6LayoutISC_NS5_IJNSA_ILi0EEEST_ST_EEEEENS5_IJNS4_10UnderscoreESW_SW_EEEEENS4_13SM90_TMA_LOADENS4_14ComposedLayoutINS4_7SwizzleILi3ELi4ELi3EEENS4_18smem_ptr_flag_bitsILi16EEENSS_INS5_IJNSA_ILi8EEESG_EEENS5_IJSG_SB_EEEEEEEvNS4_8identityESZ_S19_vS1A_EENS_8epilogue10collective18CollectiveEpilogueINS1C_23Sm100TmaWarpSpecializedILi4ELi2ELi64ELb1ELb0EEEJSH_NS5_IJNSS_ISE_SB_EENSS_ISG_SB_EEEEESI_SJ_SI_SJ_NS1C_6fusion15FusionCallbacksIS1G_NS1K_13LinCombEltActINS1C_6thread4SiLuESI_fSI_fLNS_15FloatRoundStyleE2EEESH_S1J_JEEENS4_5SM1004TMEM4LOAD26SM100_TMEM_LOAD_32dp32b64xESZ_S19_NS4_39AutoVectorizingCopyWithAssumedAlignmentILi128EEENS4_14SM90_TMA_STOREES19_S1X_S1X_EEEvvEEEEvNT_6ParamsE) ;  /* 0xffffff1802987950 */ /* 0x000fea0003c3ffff */
        .weak           $__internal_1_$__cuda_sm10x_tcgen05_guardrail_trap_phase_invalid_during_alloc
        .type           $__internal_1_$__cuda_sm10x_tcgen05_guardrail_trap_phase_invalid_during_alloc,@function
        .size           $__internal_1_$__cuda_sm10x_tcgen05_guardrail_trap_phase_invalid_during_alloc,($__internal_2_$__cuda_sm10x_tcgen05_guardrail_trap_unallocated_columns_being_dealloced - $__internal_1_$__cuda_sm10x_tcgen05_guardrail_trap_phase_invalid_during_alloc)
$__internal_1_$__cuda_sm10x_tcgen05_guardrail_trap_phase_invalid_during_alloc:
[----:B------:R-:W-:Y:S05]  /*e5a0*/  BPT.TRAP 0x1 ;  /* 0x000000040000795c */ /* 0x000fea0000300000 */
[----:B------:R-:W-:-:S04]  /*e5b0*/  MOV R3, 0x0 ;  /* 0x0000000000037802 */ /* 0x000fc80000000f00 */
[----:B------:R-:W-:Y:S05]  /*e5c0*/  RET.REL.NODEC R2 `(_ZN7cutlass13device_kernelINS_4gemm6kernel13GemmUniversalIN4cute5tupleIJiiiiEEENS1_10collective13CollectiveMmaINS1_35MainloopSm100TmaUmmaWarpSpecializedILi3ELi2ELi2ENS5_IJNS4_1CILi1EEESB_SB_EEEEENS5_IJNSA_ILi128EEENSA_ILi256EEENSA_ILi64EEEEEENS_6half_tENS5_IJlSB_lEEESI_SJ_NS4_8TiledMMAINS4_8MMA_AtomIJNS4_20SM100_MMA_F16BF16_SSISI_SI_fLi128ELi256ELNS4_4UMMA5MajorE0ELSO_0ELNSN_7ScaleInE0ELSP_0EEEEEENS4_6LayoutISC_NS5_IJNSA_ILi0EEEST_ST_EEEEENS5_IJNS4_10UnderscoreESW_SW_EEEEENS4_13SM90_TMA_LOADENS4_14ComposedLayoutINS4_7SwizzleILi3ELi4ELi3EEENS4_18smem_ptr_flag_bitsILi16EEENSS_INS5_IJNSA_ILi8EEESG_EEENS5_IJSG_SB_EEEEEEEvNS4_8identityESZ_S19_vS1A_EENS_8epilogue10collective18CollectiveEpilogueINS1C_23Sm100TmaWarpSpecializedILi4ELi2ELi64ELb1ELb0EEEJSH_NS5_IJNSS_ISE_SB_EENSS_ISG_SB_EEEEESI_SJ_SI_SJ_NS1C_6fusion15FusionCallbacksIS1G_NS1K_13LinCombEltActINS1C_6thread4SiLuESI_fSI_fLNS_15FloatRoundStyleE2EEESH_S1J_JEEENS4_5SM1004TMEM4LOAD26SM100_TMEM_LOAD_32dp32b64xESZ_S19_NS4_39AutoVectorizingCopyWithAssumedAlignmentILi128EEENS4_14SM90_TMA_STOREES19_S1X_S1X_EEEvvEEEEvNT_6ParamsE) ;  /* 0xffffff18028c7950 */ /* 0x000fea0003c3ffff */
        .weak           $__internal_2_$__cuda_sm10x_tcgen05_guardrail_trap_unallocated_columns_being_dealloced
        .type           $__internal_2_$__cuda_sm10x_tcgen05_guardrail_trap_unallocated_columns_being_dealloced,@function
        .size           $__internal_2_$__cuda_sm10x_tcgen05_guardrail_trap_unallocated_columns_being_dealloced,($__internal_3_$__cuda_sm20_rcp_rn_f32_slowpath - $__internal_2_$__cuda_sm10x_tcgen05_guardrail_trap_unallocated_columns_being_dealloced)
$__internal_2_$__cuda_sm10x_tcgen05_guardrail_trap_unallocated_columns_being_dealloced:
[----:B------:R-:W-:Y:S05]  /*e5d0*/  BPT.TRAP 0x1 ;  /* 0x000000040000795c */ /* 0x000fea0000300000 */
[----:B------:R-:W-:-:S04]  /*e5e0*/  HFMA2 R3, -RZ, RZ, 0, 0 ;  /* 0x00000000ff037431 */ /* 0x000fc800000001ff */
[----:B------:R-:W-:Y:S05]  /*e5f0*/  RET.REL.NODEC R2 `(_ZN7cutlass13device_kernelINS_4gemm6kernel13GemmUniversalIN4cute5tupleIJiiiiEEENS1_10collective13CollectiveMmaINS1_35MainloopSm100TmaUmmaWarpSpecializedILi3ELi2ELi2ENS5_IJNS4_1CILi1EEESB_SB_EEEEENS5_IJNSA_ILi128EEENSA_ILi256EEENSA_ILi64EEEEEENS_6half_tENS5_IJlSB_lEEESI_SJ_NS4_8TiledMMAINS4_8MMA_AtomIJNS4_20SM100_MMA_F16BF16_SSISI_SI_fLi128ELi256ELNS4_4UMMA5MajorE0ELSO_0ELNSN_7ScaleInE0ELSP_0EEEEEENS4_6LayoutISC_NS5_IJNSA_ILi0EEEST_ST_EEEEENS5_IJNS4_10UnderscoreESW_SW_EEEEENS4_13SM90_TMA_LOADENS4_14ComposedLayoutINS4_7SwizzleILi3ELi4ELi3EEENS4_18smem_ptr_flag_bitsILi16EEENSS_INS5_IJNSA_ILi8EEESG_EEENS5_IJSG_SB_EEEEEEEvNS4_8identityESZ_S19_vS1A_EENS_8epilogue10collective18CollectiveEpilogueINS1C_23Sm100TmaWarpSpecializedILi4ELi2ELi64ELb1ELb0EEEJSH_NS5_IJNSS_ISE_SB_EENSS_ISG_SB_EEEEESI_SJ_SI_SJ_NS1C_6fusion15FusionCallbacksIS1G_NS1K_13LinCombEltActINS1C_6thread4SiLuESI_fSI_fLNS_15FloatRoundStyleE2EEESH_S1J_JEEENS4_5SM1004TMEM4LOAD26SM100_TMEM_LOAD_32dp32b64xESZ_S19_NS4_39AutoVectorizingCopyWithAssumedAlignmentILi128EEENS4_14SM90_TMA_STOREES19_S1X_S1X_EEEvvEEEEvNT_6ParamsE) ;  /* 0xffffff1802807950 */ /* 0x000fea0003c3ffff */
        .weak           $__internal_3_$__cuda_sm20_rcp_rn_f32_slowpath
        .type           $__internal_3_$__cuda_sm20_rcp_rn_f32_slowpath,@function
        .size           $__internal_3_$__cuda_sm20_rcp_rn_f32_slowpath,(.L_x_348 - $__internal_3_$__cuda_sm20_rcp_rn_f32_slowpath)
$__internal_3_$__cuda_sm20_rcp_rn_f32_slowpath:
[----:B------:R-:W-:Y:S01]  /*e600*/  IMAD.SHL.U32 R130, R3, 0x2, RZ ;  /* 0x0000000203827824 */ /* 0x000fe200078e00ff */
[----:B------:R-:W-:Y:S04]  /*e610*/  BSSY.RECONVERGENT B0, `(.L_x_343) ;  /* 0x0000030000007945 */ /* 0x000fe80003800200 */
[----:B------:R-:W-:-:S04]  /*e620*/  SHF.R.U32.HI R130, RZ, 0x18, R130 ;  /* 0x00000018ff827819 */ /* 0x000fc80000011682 */
[----:B------:R-:W-:-:S13]  /*e630*/  ISETP.NE.U32.AND P0, PT, R130, RZ, PT ;  /* 0x000000ff8200720c */ /* 0x000fda0003f05070 */
[----:B------:R-:W-:Y:S05]  /*e640*/  @P0 BRA `(.L_x_344) ;  /* 0x0000000000280947 */ /* 0x000fea0003800000 */
[----:B------:R-:W-:-:S04]  /*e650*/  SHF.L.U32 R130, R3, 0x1, RZ ;  /* 0x0000000103827819 */ /* 0x000fc800000006ff */
[----:B------:R-:W-:-:S13]  /*e660*/  ISETP.NE.AND P0, PT, R130, RZ, PT ;  /* 0x000000ff8200720c */ /* 0x000fda0003f05270 */
[----:B------:R-:W-:Y:S02]  /*e670*/  @P0 FFMA R131, R3, 1.84467440737095516160e+19, RZ ;  /* 0x5f80000003830823 */ /* 0x000fe400000000ff */
[----:B------:R-:W-:Y:S08]  /*e680*/  @!P0 MUFU.RCP R3, R3 ;  /* 0x0000000300038308 */ /* 0x000ff00000001000 */
[----:B------:R-:W1:Y:S02]  /*e690*/  @P0 MUFU.RCP R130, R131 ;  /* 0x0000008300820308 */ /* 0x000e640000001000 */
[----:B-1----:R-:W-:-:S04]  /*e6a0*/  @P0 FFMA R131, R131, R130, -1 ;  /* 0xbf80000083830423 */ /* 0x002fc80000000082 */
[----:B------:R-:W-:-:S04]  /*e6b0*/  @P0 FADD.FTZ R131, -R131, -RZ ;  /* 0x800000ff83830221 */ /* 0x000fc80000010100 */
[----:B------:R-:W-:-:S04]  /*e6c0*/  @P0 FFMA R130, R130, R131, R130 ;  /* 0x0000008382820223 */ /* 0x000fc80000000082 */
[----:B------:R-:W-:Y:S01]  /*e6d0*/  @P0 FFMA R3, R130, 1.84467440737095516160e+19, RZ ;  /* 0x5f80000082030823 */ /* 0x000fe200000000ff */
[----:B------:R-:W-:Y:S05]  /*e6e0*/  BRA `(.L_x_345) ;  /* 0x0000000000887947 */ /* 0x000fea0003800000 */
.L_x_344:
[----:B------:R-:W-:-:S04]  /*e6f0*/  IADD3 R134, PT, PT, R130, -0xfd, RZ ;  /* 0xffffff0382867810 */ /* 0x000fc80007ffe0ff */
[----:B------:R-:W-:-:S13]  /*e700*/  ISETP.GT.U32.AND P0, PT, R134, 0x1, PT ;  /* 0x000000018600780c */ /* 0x000fda0003f04070 */
[----:B------:R-:W-:Y:S05]  /*e710*/  @P0 BRA `(.L_x_346) ;  /* 0x0000000000780947 */ /* 0x000fea0003800000 */
[----:B------:R-:W-:Y:S01]  /*e720*/  LOP3.LUT R131, R3, 0x7fffff, RZ, 0xc0, !PT ;  /* 0x007fffff03837812 */ /* 0x000fe200078ec0ff */
[----:B------:R-:W-:Y:S02]  /*e730*/  IMAD.MOV.U32 R135, RZ, RZ, 0x3 ;  /* 0x00000003ff877424 */ /* 0x000fe400078e00ff */
[----:B------:R-:W-:Y:S01]  /*e740*/  VIADD R130, R130, 0xffffff04 ;  /* 0xffffff0482827836 */ /* 0x000fe20000000000 */
[----:B------:R-:W-:Y:S02]  /*e750*/  LOP3.LUT R132, R131, 0x3f800000, RZ, 0xfc, !PT ;  /* 0x3f80000083847812 */ /* 0x000fe400078efcff */
[----:B------:R-:W-:Y:S02]  /*e760*/  SHF.L.U32 R135, R135, R134, RZ ;  /* 0x0000008687877219 */ /* 0x000fe400000006ff */
[----:B------:R-:W1:Y:S02]  /*e770*/  MUFU.RCP R131, R132 ;  /* 0x0000008400837308 */ /* 0x000e640000001000 */
[----:B-1----:R-:W-:-:S04]  /*e780*/  FFMA R133, R132, R131, -1 ;  /* 0xbf80000084857423 */ /* 0x002fc80000000083 */
[----:B------:R-:W-:-:S04]  /*e790*/  FADD.FTZ R133, -R133, -RZ ;  /* 0x800000ff85857221 */ /* 0x000fc80000010100 */
[CCC-:B------:R-:W-:Y:S01]  /*e7a0*/  FFMA.RM R132, R131.reuse, R133.reuse, R131.reuse ;  /* 0x0000008583847223 */ /* 0x1c0fe20000004083 */
[----:B------:R-:W-:-:S04]  /*e7b0*/  FFMA.RP R131, R131, R133, R131 ;  /* 0x0000008583837223 */ /* 0x000fc80000008083 */
[C---:B------:R-:W-:Y:S02]  /*e7c0*/  LOP3.LUT R133, R132.reuse, 0x7fffff, RZ, 0xc0, !PT ;  /* 0x007fffff84857812 */ /* 0x040fe400078ec0ff */
[----:B------:R-:W-:Y:S02]  /*e7d0*/  FSETP.NEU.FTZ.AND P0, PT, R132, R131, PT ;  /* 0x000000838400720b */ /* 0x000fe40003f1d000 */
[----:B------:R-:W-:Y:S02]  /*e7e0*/  LOP3.LUT R131, R133, 0x800000, RZ, 0xfc, !PT ;  /* 0x0080000085837812 */ /* 0x000fe400078efcff */
[----:B------:R-:W-:Y:S02]  /*e7f0*/  SEL R132, RZ, 0xffffffff, !P0 ;  /* 0xffffffffff847807 */ /* 0x000fe40004000000 */
[----:B------:R-:W-:Y:S02]  /*e800*/  LOP3.LUT R135, R135, R131, RZ, 0xc0, !PT ;  /* 0x0000008387877212 */ /* 0x000fe400078ec0ff */
[----:B------:R-:W-:Y:S01]  /*e810*/  SHF.R.U32.HI R130, RZ, R130, R131 ;  /* 0x00000082ff827219 */ /* 0x000fe20000011683 */
[----:B------:R-:W-:Y:S01]  /*e820*/  IMAD.MOV R133, RZ, RZ, -R132 ;  /* 0x000000ffff857224 */ /* 0x000fe200078e0a84 */
[----:B------:R-:W-:-:S04]  /*e830*/  SHF.R.U32.HI R132, RZ, R134, R135 ;  /* 0x00000086ff847219 */ /* 0x000fc80000011687 */
[----:B------:R-:W-:Y:S02]  /*e840*/  LOP3.LUT P1, RZ, R133, R134, R131, 0xf8, !PT ;  /* 0x0000008685ff7212 */ /* 0x000fe4000782f883 */
[C---:B------:R-:W-:Y:S02]  /*e850*/  LOP3.LUT P2, RZ, R132.reuse, 0x1, RZ, 0xc0, !PT ;  /* 0x0000000184ff7812 */ /* 0x040fe4000784c0ff */
[----:B------:R-:W-:-:S04]  /*e860*/  LOP3.LUT P0, RZ, R132, 0x2, RZ, 0xc0, !PT ;  /* 0x0000000284ff7812 */ /* 0x000fc8000780c0ff */
[----:B------:R-:W-:-:S04]  /*e870*/  PLOP3.LUT P0, PT, P2, P1, P0, 0xe0, 0x0 ;  /* 0x000000000000781c */ /* 0x000fc80001703c00 */
[----:B------:R-:W-:Y:S02]  /*e880*/  SEL R132, RZ, 0x1, !P0 ;  /* 0x00000001ff847807 */ /* 0x000fe40004000000 */
[----:B------:R-:W-:-:S03]  /*e890*/  LOP3.LUT P0, RZ, R3, 0x7fffff, RZ, 0xc0, !PT ;  /* 0x007fffff03ff7812 */ /* 0x000fc6000780c0ff */
[----:B------:R-:W-:-:S05]  /*e8a0*/  IMAD.MOV R132, RZ, RZ, -R132 ;  /* 0x000000ffff847224 */ /* 0x000fca00078e0a84 */
[----:B------:R-:W-:-:S13]  /*e8b0*/  ISETP.GE.AND P1, PT, R132, RZ, PT ;  /* 0x000000ff8400720c */ /* 0x000fda0003f26270 */
[----:B------:R-:W-:-:S04]  /*e8c0*/  @!P1 VIADD R130, R130, 0x1 ;  /* 0x0000000182829836 */ /* 0x000fc80000000000 */
[----:B------:R-:W-:-:S05]  /*e8d0*/  @!P0 IMAD.SHL.U32 R130, R130, 0x2, RZ ;  /* 0x0000000282828824 */ /* 0x000fca00078e00ff */
[----:B------:R-:W-:Y:S01]  /*e8e0*/  LOP3.LUT R3, R130, 0x80000000, R3, 0xf8, !PT ;  /* 0x8000000082037812 */ /* 0x000fe200078ef803 */
[----:B------:R-:W-:Y:S05]  /*e8f0*/  BRA `(.L_x_345) ;  /* 0x0000000000047947 */ /* 0x000fea0003800000 */
.L_x_346:
[----:B------:R-:W1:Y:S02]  /*e900*/  MUFU.RCP R3, R3 ;  /* 0x0000000300037308 */ /* 0x000e640000001000 */
.L_x_345:
[----:B------:R-:W-:Y:S05]  /*e910*/  BSYNC.RECONVERGENT B0 ;  /* 0x0000000000007941 */ /* 0x000fea0003800200 */
.L_x_343:
[----:B-1----:R-:W-:Y:S01]  /*e920*/  MOV R130, R3 ;  /* 0x0000000300827202 */ /* 0x002fe20000000f00 */
[----:B------:R-:W-:-:S04]  /*e930*/  HFMA2 R3, -RZ, RZ, 0, 0 ;  /* 0x00000000ff037431 */ /* 0x000fc800000001ff */
[----:B------:R-:W-:Y:S05]  /*e940*/  RET.REL.NODEC R2 `(_ZN7cutlass13device_kernelINS_4gemm6kernel13GemmUniversalIN4cute5tupleIJiiiiEEENS1_10collective13CollectiveMmaINS1_35MainloopSm100TmaUmmaWarpSpecializedILi3ELi2ELi2ENS5_IJNS4_1CILi1EEESB_SB_EEEEENS5_IJNSA_ILi128EEENSA_ILi256EEENSA_ILi64EEEEEENS_6half_tENS5_IJlSB_lEEESI_SJ_NS4_8TiledMMAINS4_8MMA_AtomIJNS4_20SM100_MMA_F16BF16_SSISI_SI_fLi128ELi256ELNS4_4UMMA5MajorE0ELSO_0ELNSN_7ScaleInE0ELSP_0EEEEEENS4_6LayoutISC_NS5_IJNSA_ILi0EEEST_ST_EEEEENS5_IJNS4_10UnderscoreESW_SW_EEEEENS4_13SM90_TMA_LOADENS4_14ComposedLayoutINS4_7SwizzleILi3ELi4ELi3EEENS4_18smem_ptr_flag_bitsILi16EEENSS_INS5_IJNSA_ILi8EEESG_EEENS5_IJSG_SB_EEEEEEEvNS4_8identityESZ_S19_vS1A_EENS_8epilogue10collective18CollectiveEpilogueINS1C_23Sm100TmaWarpSpecializedILi4ELi2ELi64ELb1ELb0EEEJSH_NS5_IJNSS_ISE_SB_EENSS_ISG_SB_EEEEESI_SJ_SI_SJ_NS1C_6fusion15FusionCallbacksIS1G_NS1K_13LinCombEltActINS1C_6thread4SiLuESI_fSI_fLNS_15FloatRoundStyleE2EEESH_S1J_JEEENS4_5SM1004TMEM4LOAD26SM100_TMEM_LOAD_32dp32b64xESZ_S19_NS4_39AutoVectorizingCopyWithAssumedAlignmentILi128EEENS4_14SM90_TMA_STOREES19_S1X_S1X_EEEvvEEEEvNT_6ParamsE) ;  /* 0xffffff1402ac7950 */ /* 0x000fea0003c3ffff */
.L_x_347:
[----:B------:R-:W-:-:S00]  /*e950*/  BRA `(.L_x_347) ;  /* 0xfffffffc00fc7947 */ /* 0x000fc0000383ffff */
[----:B------:R-:W-:-:S00]  /*e960*/  NOP ;  /* 0x0000000000007918 */ /* 0x000fc00000000000 */
        /* <DEDUP_REMOVED lines=9> */
.L_x_348:


//--------------------- .nv.global.init           --------------------------
	.section	.nv.global.init,"aw",@progbits
.nv.global.init:
	.type		$str$27,@object
	.size		$str$27,($str$28 - $str$27)
$str$27:
        /*0000*/ 	.byte	0x28, 0x61, 0x64, 0x64, 0x72, 0x65, 0x73, 0x73, 0x20, 0x26, 0x20, 0x6d, 0x61, 0x73, 0x6b, 0x29
        /*0010*/ 	.byte	0x20, 0x3d, 0x3d, 0x20, 0x30, 0x00
	.type		$str$28,@object
	.size		$str$28,($str$26 - $str$28)
$str$28:
        /*0016*/ 	.byte	0x2f, 0x74, 0x6d, 0x70, 0x2f, 0x63, 0x75, 0x74, 0x6c, 0x61, 0x73, 0x73, 0x5f, 0x73, 0x77, 0x65
        /*0026*/ 	.byte	0x65, 0x70, 0x5f, 0x73, 0x72, 0x63, 0x2f, 0x69, 0x6e, 0x63, 0x6c, 0x75, 0x64, 0x65, 0x2f, 0x63
        /*0036*/ 	.byte	0x75, 0x74, 0x65, 0x2f, 0x70, 0x6f, 0x69, 0x6e, 0x74, 0x65, 0x72, 0x5f, 0x66, 0x6c, 0x61, 0x67
        /*0046*/ 	.byte	0x67, 0x65, 0x64, 0x2e, 0x68, 0x70, 0x70, 0x00
	.type		$str$26,@object
	.size		$str$26,($str$25 - $str$26)
$str$26:
        /*004e*/ 	.byte	0x2f, 0x74, 0x6d, 0x70, 0x2f, 0x63, 0x75, 0x74, 0x6c, 0x61, 0x73, 0x73, 0x5f, 0x73, 0x77, 0x65
        /*005e*/ 	.byte	0x65, 0x70, 0x5f, 0x73, 0x72, 0x63, 0x2f, 0x69, 0x6e, 0x63, 0x6c, 0x75, 0x64, 0x65, 0x2f, 0x63
        /*006e*/ 	.byte	0x75, 0x74, 0x65, 0x2f, 0x61, 0x74, 0x6f, 0x6d, 0x2f, 0x63, 0x6f, 0x70, 0x79, 0x5f, 0x74, 0x72
        /*007e*/ 	.byte	0x61, 0x69, 0x74, 0x73, 0x5f, 0x73, 0x6d, 0x31, 0x30, 0x30, 0x2e, 0x68, 0x70, 0x70, 0x00
	.type		$str$25,@object
	.size		$str$25,(__unnamed_1 - $str$25)
$str$25:
        /*008d*/ 	.byte	0x28, 0x28, 0x75, 0x69, 0x6e, 0x74, 0x33, 0x32, 0x5f, 0x74, 0x28, 0x74, 0x68, 0x72, 0x65, 0x61
        /*009d*/ 	.byte	0x64, 0x49, 0x64, 0x78, 0x2e, 0x78, 0x29, 0x20, 0x2f, 0x20, 0x33, 0x32, 0x29, 0x20, 0x25, 0x20
        /*00ad*/ 	.byte	0x34, 0x29, 0x20, 0x3d, 0x3d, 0x20, 0x28, 0x28, 0x28, 0x74, 0x6d, 0x65, 0x6d, 0x5f, 0x61, 0x64
        /*00bd*/ 	.byte	0x64, 0x72, 0x20, 0x3e, 0x3e, 0x20, 0x31, 0x36, 0x29, 0x20, 0x2f, 0x20, 0x33, 0x32, 0x29, 0x20
        /*00cd*/ 	.byte	0x25, 0x20, 0x34, 0x29, 0x00
	.type		__unnamed_1,@object
	.size		__unnamed_1,(__unnamed_2 - __unnamed_1)
__unnamed_1:
        /* <DEDUP_REMOVED lines=25> */
        /*0262*/ 	.byte	0x3e, 0x3e, 0x3e, 0x3e, 0x5d, 0x00
	.type		__unnamed_2,@object
	.size		__unnamed_2,(.L_2 - __unnamed_2)
__unnamed_2:
        /* <DEDUP_REMOVED lines=43> */
        /*0518*/ 	.byte	0x74, 0x65, 0x3a, 0x3a, 0x43, 0x3c, 0x30, 0x3e, 0x3e, 0x3e, 0x3e, 0x5d, 0x00
.L_2:


//--------------------- .nv.shared._ZN7cutlass13device_kernelINS_4gemm6kernel13GemmUniversalIN4cute5tupleIJiiiiEEENS1_10collective13CollectiveMmaINS1_35MainloopSm100TmaUmmaWarpSpecializedILi3ELi2ELi2ENS5_IJNS4_1CILi1EEESB_SB_EEEEENS5_IJNSA_ILi128EEENSA_ILi256EEENSA_ILi64EEEEEENS_6half_tENS5_IJlSB_lEEESI_SJ_NS4_8TiledMMAINS4_8MMA_AtomIJNS4_20SM100_MMA_F16BF16_SSISI_SI_fLi128ELi256ELNS4_4UMMA5MajorE0ELSO_0ELNSN_7ScaleInE0ELSP_0EEEEEENS4_6LayoutISC_NS5_IJNSA_ILi0EEEST_ST_EEEEENS5_IJNS4_10UnderscoreESW_SW_EEEEENS4_13SM90_TMA_LOADENS4_14ComposedLayoutINS4_7SwizzleILi3ELi4ELi3EEENS4_18smem_ptr_flag_bitsILi16EEENSS_INS5_IJNSA_ILi8EEESG_EEENS5_IJSG_SB_EEEEEEEvNS4_8identityESZ_S19_vS1A_EENS_8epilogue10collective18CollectiveEpilogueINS1C_23Sm100TmaWarpSpecializedILi4ELi2ELi64ELb1ELb0EEEJSH_NS5_IJNSS_ISE_SB_EENSS_ISG_SB_EEEEESI_SJ_SI_SJ_NS1C_6fusion15FusionCallbacksIS1G_NS1K_13LinCombEltActINS1C_6thread4SiLuESI_fSI_fLNS_15FloatRoundStyleE2EEESH_S1J_JEEENS4_5SM1004TMEM4LOAD26SM100_TMEM_LOAD_32dp32b64xESZ_S19_NS4_39AutoVectorizingCopyWithAssumedAlignmentILi128EEENS4_14SM90_TMA_STOREES19_S1X_S1X_EEEvvEEEEvNT_6ParamsE --------------------------
	.section	.nv.shared._ZN7cutlass13device_kernelINS_4gemm6kernel13GemmUniversalIN4cute5tupleIJiiiiEEENS1_10collective13CollectiveMmaINS1_35MainloopSm100TmaUmmaWarpSpecializedILi3ELi2ELi2ENS5_IJNS4_1CILi1EEESB_SB_EEEEENS5_IJNSA_ILi128EEENSA_ILi256EEENSA_ILi64EEEEEENS_6half_tENS5_IJlSB_lEEESI_SJ_NS4_8TiledMMAINS4_8MMA_AtomIJNS4_20SM100_MMA_F16BF16_SSISI_SI_fLi128ELi256ELNS4_4UMMA5MajorE0ELSO_0ELNSN_7ScaleInE0ELSP_0EEEEEENS4_6LayoutISC_NS5_IJNSA_ILi0EEEST_ST_EEEEENS5_IJNS4_10UnderscoreESW_SW_EEEEENS4_13SM90_TMA_LOADENS4_14ComposedLayoutINS4_7SwizzleILi3ELi4ELi3EEENS4_18smem_ptr_flag_bitsILi16EEENSS_INS5_IJNSA_ILi8EEESG_EEENS5_IJSG_SB_EEEEEEEvNS4_8identityESZ_S19_vS1A_EENS_8epilogue10collective18CollectiveEpilogueINS1C_23Sm100TmaWarpSpecializedILi4ELi2ELi64ELb1ELb0EEEJSH_NS5_IJNSS_ISE_SB_EENSS_ISG_SB_EEEEESI_SJ_SI_SJ_NS1C_6fusion15FusionCallbacksIS1G_NS1K_13LinCombEltActINS1C_6thread4SiLuESI_fSI_fLNS_15FloatRoundStyleE2EEESH_S1J_JEEENS4_5SM1004TMEM4LOAD26SM100_TMEM_LOAD_32dp32b64xESZ_S19_NS4_39AutoVectorizingCopyWithAssumedAlignmentILi128EEENS4_14SM90_TMA_STOREES19_S1X_S1X_EEEvvEEEEvNT_6ParamsE,"aw",@nobits
	.sectionflags	@""
	.align	16
	.zero		1024


//--------------------- .nv.shared.reserved.0     --------------------------
	.section	.nv.shared.reserved.0,"aw",@nobits
	.weak		__nv_reservedSMEM_offset_0_alias
	.size		__nv_reservedSMEM_offset_0_alias, 0, 64
	.other		__nv_reservedSMEM_offset_0_alias,@"STO_CUDA_RESERVED_SHARED STV_DEFAULT"
__nv_reservedSMEM_offset_0_alias:
	.zero		0
.nv.shared.reserved.0:
	.zero		64
	.weak		__nv_reservedSMEM_tcgen05_partition
	.type		__nv_reservedSMEM_tcgen05_partition,@object
	.size		__nv_reservedSMEM_tcgen05_partition,(.L_0 - __nv_reservedSMEM_tcgen05_partition)
__nv_reservedSMEM_tcgen05_partition:
	.zero		32
.L_0:


//--------------------- .nv.global                --------------------------
	.section	.nv.global,"aw",@nobits
.nv.global:
	.type		_ZN39_INTERNAL_1764b5cc_4_k_cu_3a8e412d_36674cute1_E,@object
	.size		_ZN39_INTERNAL_1764b5cc_4_k_cu_3a8e412d_36674cute1_E,(_ZN39_INTERNAL_1764b5cc_4_k_cu_3a8e412d_36674cuda3std3__45__cpo6cbeginE - _ZN39_INTERNAL_1764b5cc_4_k_cu_3a8e412d_36674cute1_E)
_ZN39_INTERNAL_1764b5cc_4_k_cu_3a8e412d_36674cute1_E:
	.zero		1
	.type		_ZN39_INTERNAL_1764b5cc_4_k_cu_3a8e412d_36674cuda3std3__45__cpo6cbeginE,@object
	.size		_ZN39_INTERNAL_1764b5cc_4_k_cu_3a8e412d_36674cuda3std3__45__cpo6cbeginE,(_ZN39_INTERNAL_1764b5cc_4_k_cu_3a8e412d_36674cuda3std3__48in_placeE - _ZN39_INTERNAL_1764b5cc_4_k_cu_3a8e412d_36674cuda3std3__45__cpo6cbeginE)
_ZN39_INTERNAL_1764b5cc_4_k_cu_3a8e412d_36674cuda3std3__45__cpo6cbeginE:
	.zero		1
	.type		_ZN39_INTERNAL_1764b5cc_4_k_cu_3a8e412d_36674cuda3std3__48in_placeE,@object
	.size		_ZN39_INTERNAL_1764b5cc_4_k_cu_3a8e412d_36674cuda3std3__48in_placeE,(_ZN39_INTERNAL_1764b5cc_4_k_cu_3a8e412d_36674cuda3std6ranges3__45__cpo9iter_moveE - _ZN39_INTERNAL_1764b5cc_4_k_cu_3a8e412d_36674cuda3std3__48in_placeE)
_ZN39_INTERNAL_1764b5cc_4_k_cu_3a8e412d_36674cuda3std3__48in_placeE:
	.zero		1
	.type		_ZN39_INTERNAL_1764b5cc_4_k_cu_3a8e412d_36674cuda3std6ranges3__45__cpo9iter_moveE,@object
	.size		_ZN39_INTERNAL_1764b5cc_4_k_cu_3a8e412d_36674cuda3std6ranges3__45__cpo9iter_moveE,(_ZN39_INTERNAL_1764b5cc_4_k_cu_3a8e412d_36674cuda3std3__45__cpo5beginE - _ZN39_INTERNAL_1764b5cc_4_k_cu_3a8e412d_36674cuda3std6ranges3__45__cpo9iter_moveE)
_ZN39_INTERNAL_1764b5cc_4_k_cu_3a8e412d_36674cuda3std6ranges3__45__cpo9iter_moveE:
	.zero		1
	.type		_ZN39_INTERNAL_1764b5cc_4_k_cu_3a8e412d_36674cuda3std3__45__cpo5beginE,@object
	.size		_ZN39_INTERNAL_1764b5cc_4_k_cu_3a8e412d_36674cuda3std3__45__cpo5beginE,(_ZN39_INTERNAL_1764b5cc_4_k_cu_3a8e412d_36674cuda3std3__441_GLOBAL__N__1764b5cc_4_k_cu_3a8e412d_36676ignoreE - _ZN39_INTERNAL_1764b5cc_4_k_cu_3a8e412d_36674cuda3std3__45__cpo5beginE)
_ZN39_INTERNAL_1764b5cc_4_k_cu_3a8e412d_36674cuda3std3__45__cpo5beginE:
	.zero		1
	.type		_ZN39_INTERNAL_1764b5cc_4_k_cu_3a8e412d_36674cuda3std3__441_GLOBAL__N__1764b5cc_4_k_cu_3a8e412d_36676ignoreE,@object
	.size		_ZN39_INTERNAL_1764b5cc_4_k_cu_3a8e412d_36674cuda3std3__441_GLOBAL__N__1764b5cc_4_k_cu_3a8e412d_36676ignoreE,(_ZN39_INTERNAL_1764b5cc_4_k_cu_3a8e412d_36674cute7productE - _ZN39_INTERNAL_1764b5cc_4_k_cu_3a8e412d_36674cuda3std3__441_GLOBAL__N__1764b5cc_4_k_cu_3a8e412d_36676ignoreE)
_ZN39_INTERNAL_1764b5cc_4_k_cu_3a8e412d_36674cuda3std3__441_GLOBAL__N__1764b5cc_4_k_cu_3a8e412d_36676ignoreE:
	.zero		1
	.type		_ZN39_INTERNAL_1764b5cc_4_k_cu_3a8e412d_36674cute7productE,@object
	.size		_ZN39_INTERNAL_1764b5cc_4_k_cu_3a8e412d_36674cute7productE,(_ZN39_INTERNAL_1764b5cc_4_k_cu_3a8e412d_36674cuda3std3__45__cpo3endE - _ZN39_INTERNAL_1764b5cc_4_k_cu_3a8e412d_36674cute7productE)
_ZN39_INTERNAL_1764b5cc_4_k_cu_3a8e412d_36674cute7productE:
	.zero		1
	.type		_ZN39_INTERNAL_1764b5cc_4_k_cu_3a8e412d_36674cuda3std3__45__cpo3endE,@object
	.size		_ZN39_INTERNAL_1764b5cc_4_k_cu_3a8e412d_36674cuda3std3__45__cpo3endE,(_ZN39_INTERNAL_1764b5cc_4_k_cu_3a8e412d_36674cuda3std3__419piecewise_constructE - _ZN39_INTERNAL_1764b5cc_4_k_cu_3a8e412d_36674cuda3std3__45__cpo3endE)
_ZN39_INTERNAL_1764b5cc_4_k_cu_3a8e412d_36674cuda3std3__45__cpo3endE:
	.zero		1
	.type		_ZN39_INTERNAL_1764b5cc_4_k_cu_3a8e412d_36674cuda3std3__419piecewise_constructE,@object
	.size		_ZN39_INTERNAL_1764b5cc_4_k_cu_3a8e412d_36674cuda3std3__419piecewise_constructE,(_ZN39_INTERNAL_1764b5cc_4_k_cu_3a8e412d_36674cuda3std3__45__cpo4cendE - _ZN39_INTERNAL_1764b5cc_4_k_cu_3a8e412d_36674cuda3std3__419piecewise_constructE)
_ZN39_INTERNAL_1764b5cc_4_k_cu_3a8e412d_36674cuda3std3__419piecewise_constructE:
	.zero		1
	.type		_ZN39_INTERNAL_1764b5cc_4_k_cu_3a8e412d_36674cuda3std3__45__cpo4cendE,@object
	.size		_ZN39_INTERNAL_1764b5cc_4_k_cu_3a8e412d_36674cuda3std3__45__cpo4cendE,(_ZN39_INTERNAL_1764b5cc_4_k_cu_3a8e412d_36674cuda3std6ranges3__45__cpo4swapE - _ZN39_INTERNAL_1764b5cc_4_k_cu_3a8e412d_36674cuda3std3__45__cpo4cendE)
_ZN39_INTERNAL_1764b5cc_4_k_cu_3a8e412d_36674cuda3std3__45__cpo4cendE:
	.zero		1
	.type		_ZN39_INTERNAL_1764b5cc_4_k_cu_3a8e412d_36674cuda3std6ranges3__45__cpo4swapE,@object
	.size		_ZN39_INTERNAL_1764b5cc_4_k_cu_3a8e412d_36674cuda3std6ranges3__45__cpo4swapE,(.L_10 - _ZN39_INTERNAL_1764b5cc_4_k_cu_3a8e412d_36674cuda3std6ranges3__45__cpo4swapE)
_ZN39_INTERNAL_1764b5cc_4_k_cu_3a8e412d_36674cuda3std6ranges3__45__cpo4swapE:
	.zero		1
.L_10:


//--------------------- .nv.constant0._ZN7cutlass13device_kernelINS_4gemm6kernel13GemmUniversalIN4cute5tupleIJiiiiEEENS1_10collective13CollectiveMmaINS1_35MainloopSm100TmaUmmaWarpSpecializedILi3ELi2ELi2ENS5_IJNS4_1CILi1EEESB_SB_EEEEENS5_IJNSA_ILi128EEENSA_ILi256EEENSA_ILi64EEEEEENS_6half_tENS5_IJlSB_lEEESI_SJ_NS4_8TiledMMAINS4_8MMA_AtomIJNS4_20SM100_MMA_F16BF16_SSISI_SI_fLi128ELi256ELNS4_4UMMA5MajorE0ELSO_0ELNSN_7ScaleInE0ELSP_0EEEEEENS4_6LayoutISC_NS5_IJNSA_ILi0EEEST_ST_EEEEENS5_IJNS4_10UnderscoreESW_SW_EEEEENS4_13SM90_TMA_LOADENS4_14ComposedLayoutINS4_7SwizzleILi3ELi4ELi3EEENS4_18smem_ptr_flag_bitsILi16EEENSS_INS5_IJNSA_ILi8EEESG_EEENS5_IJSG_SB_EEEEEEEvNS4_8identityESZ_S19_vS1A_EENS_8epilogue10collective18CollectiveEpilogueINS1C_23Sm100TmaWarpSpecializedILi4ELi2ELi64ELb1ELb0EEEJSH_NS5_IJNSS_ISE_SB_EENSS_ISG_SB_EEEEESI_SJ_SI_SJ_NS1C_6fusion15FusionCallbacksIS1G_NS1K_13LinCombEltActINS1C_6thread4SiLuESI_fSI_fLNS_15FloatRoundStyleE2EEESH_S1J_JEEENS4_5SM1004TMEM4LOAD26SM100_TMEM_LOAD_32dp32b64xESZ_S19_NS4_39AutoVectorizingCopyWithAssumedAlignmentILi128EEENS4_14SM90_TMA_STOREES19_S1X_S1X_EEEvvEEEEvNT_6ParamsE --------------------------
	.section	.nv.constant0._ZN7cutlass13device_kernelINS_4gemm6kernel13GemmUniversalIN4cute5tupleIJiiiiEEENS1_10collective13CollectiveMmaINS1_35MainloopSm100TmaUmmaWarpSpecializedILi3ELi2ELi2ENS5_IJNS4_1CILi1EEESB_SB_EEEEENS5_IJNSA_ILi128EEENSA_ILi256EEENSA_ILi64EEEEEENS_6half_tENS5_IJlSB_lEEESI_SJ_NS4_8TiledMMAINS4_8MMA_AtomIJNS4_20SM100_MMA_F16BF16_SSISI_SI_fLi128ELi256ELNS4_4UMMA5MajorE0ELSO_0ELNSN_7ScaleInE0ELSP_0EEEEEENS4_6LayoutISC_NS5_IJNSA_ILi0EEEST_ST_EEEEENS5_IJNS4_10UnderscoreESW_SW_EEEEENS4_13SM90_TMA_LOADENS4_14ComposedLayoutINS4_7SwizzleILi3ELi4ELi3EEENS4_18smem_ptr_flag_bitsILi16EEENSS_INS5_IJNSA_ILi8EEESG_EEENS5_IJSG_SB_EEEEEEEvNS4_8identityESZ_S19_vS1A_EENS_8epilogue10collective18CollectiveEpilogueINS1C_23Sm100TmaWarpSpecializedILi4ELi2ELi64ELb1ELb0EEEJSH_NS5_IJNSS_ISE_SB_EENSS_ISG_SB_EEEEESI_SJ_SI_SJ_NS1C_6fusion15FusionCallbacksIS1G_NS1K_13LinCombEltActINS1C_6thread4SiLuESI_fSI_fLNS_15FloatRoundStyleE2EEESH_S1J_JEEENS4_5SM1004TMEM4LOAD26SM100_TMEM_LOAD_32dp32b64xESZ_S19_NS4_39AutoVectorizingCopyWithAssumedAlignmentILi128EEENS4_14SM90_TMA_STOREES19_S1X_S1X_EEEvvEEEEvNT_6ParamsE,"a",@progbits
	.sectionflags	@""
	.align	4
.nv.constant0._ZN7cutlass13device_kernelINS_4gemm6kernel13GemmUniversalIN4cute5tupleIJiiiiEEENS1_10collective13CollectiveMmaINS1_35MainloopSm100TmaUmmaWarpSpecializedILi3ELi2ELi2ENS5_IJNS4_1CILi1EEESB_SB_EEEEENS5_IJNSA_ILi128EEENSA_ILi256EEENSA_ILi64EEEEEENS_6half_tENS5_IJlSB_lEEESI_SJ_NS4_8TiledMMAINS4_8MMA_AtomIJNS4_20SM100_MMA_F16BF16_SSISI_SI_fLi128ELi256ELNS4_4UMMA5MajorE0ELSO_0ELNSN_7ScaleInE0ELSP_0EEEEEENS4_6LayoutISC_NS5_IJNSA_ILi0EEEST_ST_EEEEENS5_IJNS4_10UnderscoreESW_SW_EEEEENS4_13SM90_TMA_LOADENS4_14ComposedLayoutINS4_7SwizzleILi3ELi4ELi3EEENS4_18smem_ptr_flag_bitsILi16EEENSS_INS5_IJNSA_ILi8EEESG_EEENS5_IJSG_SB_EEEEEEEvNS4_8identityESZ_S19_vS1A_EENS_8epilogue10collective18CollectiveEpilogueINS1C_23Sm100TmaWarpSpecializedILi4ELi2ELi64ELb1ELb0EEEJSH_NS5_IJNSS_ISE_SB_EENSS_ISG_SB_EEEEESI_SJ_SI_SJ_NS1C_6fusion15FusionCallbacksIS1G_NS1K_13LinCombEltActINS1C_6thread4SiLuESI_fSI_fLNS_15FloatRoundStyleE2EEESH_S1J_JEEENS4_5SM1004TMEM4LOAD26SM100_TMEM_LOAD_32dp32b64xESZ_S19_NS4_39AutoVectorizingCopyWithAssumedAlignmentILi128EEENS4_14SM90_TMA_STOREES19_S1X_S1X_EEEvvEEEEvNT_6ParamsE:
	.zero		2944


//--------------------- SYMBOLS --------------------------

	.type		.nv.reservedSmem.offset0,@object
	.size		.nv.reservedSmem.offset0,0x4
	.type		.nv.reservedSmem.cap,@object
	.size		.nv.reservedSmem.cap,0x4
	.type		__assertfail,@function
